	.target	sm_100a

	.elftype	@"ET_EXEC"


//--------------------- .note.nv.tkinfo           --------------------------
	.section	.note.nv.tkinfo,"",@"SHT_NOTE"
	.sectionflags	@"SHF_NOTE_NV_TKINFO"
	.tkinfo
        /*0018*/ 	.word	0x00000002
        /*0030*/ 	.string	""
        /*0030*/ 	.string	"ptxas"
        /*0030*/ 	.string	"Cuda compilation tools, release 13.0, V13.0.88"
        /*0030*/ 	.string	"Build cuda_13.0.r13.0/compiler.36424714_0"
        /*0030*/ 	.string	"-arch sm_100a -m 64 "



//--------------------- .note.nv.cuinfo           --------------------------
	.section	.note.nv.cuinfo,"",@"SHT_NOTE"
	.sectionflags	@"SHF_NOTE_NV_CUINFO"
        /*0018*/ 	.short	0x0002
        /*001a*/ 	.short	0x0064
        /*001c*/ 	.short	0x0082
	.zero		2


//--------------------- .nv.info                  --------------------------
	.section	.nv.info,"",@"SHT_CUDA_INFO"
	.align	4


	//----- nvinfo : EIATTR_REGCOUNT
	.align		4
        /*0000*/ 	.byte	0x04, 0x2f
        /*0002*/ 	.short	(.L_20 - .L_19)
	.align		4
.L_19:
        /*0004*/ 	.word	index@(_ZN7cutlass13device_kernelINS_4gemm6kernel13GemmUniversalIN4cute5tupleIJiiiiEEENS1_10collective13CollectiveMmaINS1_35MainloopSm100TmaUmmaWarpSpecializedILi5ELi2ELi2ENS5_IJNS4_1CILi2EEENSA_ILi1EEESC_EEEEENS5_IJNSA_ILi256EEESF_NSA_ILi128EEEEEENS_12float_e5m2_tENS5_IJlSC_lEEESI_SJ_NS4_8TiledMMAINS4_8MMA_AtomIJNS4_10MMA_TraitsINS4_25SM100_MMA_F8F6F4_2x1SM_SSEJSI_SI_fSF_SF_NS4_17integral_constantINS4_4UMMA5MajorELSQ_0EEESR_NSO_INSP_7ScaleInELSS_0EEEST_EEEEEENS4_6LayoutINS5_IJSC_SC_SC_EEENS5_IJNSA_ILi0EEESY_SY_EEEEENS5_IJNS4_10UnderscoreES11_S11_EEEEENS4_18SM100_TMA_2SM_LOADENS4_14ComposedLayoutINS4_7SwizzleILi3ELi4ELi3EEENS4_18smem_ptr_flag_bitsILi8EEENSW_INS5_IJNSA_ILi8EEESG_EEENS5_IJSG_SC_EEEEEEEvNS4_8identityES14_S1E_vS1F_EENS_8epilogue10collective18CollectiveEpilogueINS1H_23Sm100TmaWarpSpecializedILi4ELi2ELi64ELb0ELb0EEEJNS5_IJSG_SF_SG_EEENS5_IJNSW_ISG_SC_EENSW_INSA_ILi64EEESC_EEEEESI_SJ_SI_SJ_NS1H_6fusion15FusionCallbacksIS1L_NS1R_17LinearCombinationISI_fSI_fLNS_15FloatRoundStyleE2EEES1M_S1Q_JEEENS4_5SM1004TMEM4LOAD26SM100_TMEM_LOAD_32dp32b64xENS4_13SM90_TMA_LOADENS15_INS16_ILi2ELi4ELi3EEES19_NSW_INS5_IJS1A_S1O_EEENS5_IJS1O_SC_EEEEEEENS4_39AutoVectorizingCopyWithAssumedAlignmentILi128EEENS4_14SM90_TMA_STOREES26_S28_S28_EEEvvEEEEvNT_6ParamsE)
        /*0008*/ 	.word	0x000000de


	//----- nvinfo : EIATTR_FRAME_SIZE
	.align		4
.L_20:
        /*000c*/ 	.byte	0x04, 0x11
        /*000e*/ 	.short	(.L_22 - .L_21)
	.align		4
.L_21:
        /*0010*/ 	.word	index@($__internal_2_$__cuda_sm10x_tcgen05_guardrail_trap_unallocated_columns_being_dealloced)
        /*0014*/ 	.word	0x00000000


	//----- nvinfo : EIATTR_FRAME_SIZE
	.align		4
.L_22:
        /*0018*/ 	.byte	0x04, 0x11
        /*001a*/ 	.short	(.L_24 - .L_23)
	.align		4
.L_23:
        /*001c*/ 	.word	index@($__internal_1_$__cuda_sm10x_tcgen05_guardrail_trap_phase_invalid_during_alloc)
        /*0020*/ 	.word	0x00000000


	//----- nvinfo : EIATTR_FRAME_SIZE
	.align		4
.L_24:
        /*0024*/ 	.byte	0x04, 0x11
        /*0026*/ 	.short	(.L_26 - .L_25)
	.align		4
.L_25:
        /*0028*/ 	.word	index@($__internal_0_$__cuda_sm10x_tcgen05_guardrail_trap_col_being_dealloced_not_returned_by_alloc)
        /*002c*/ 	.word	0x00000000


	//----- nvinfo : EIATTR_FRAME_SIZE
	.align		4
.L_26:
        /*0030*/ 	.byte	0x04, 0x11
        /*0032*/ 	.short	(.L_28 - .L_27)
	.align		4
.L_27:
        /*0034*/ 	.word	index@(_ZN7cutlass13device_kernelINS_4gemm6kernel13GemmUniversalIN4cute5tupleIJiiiiEEENS1_10collective13CollectiveMmaINS1_35MainloopSm100TmaUmmaWarpSpecializedILi5ELi2ELi2ENS5_IJNS4_1CILi2EEENSA_ILi1EEESC_EEEEENS5_IJNSA_ILi256EEESF_NSA_ILi128EEEEEENS_12float_e5m2_tENS5_IJlSC_lEEESI_SJ_NS4_8TiledMMAINS4_8MMA_AtomIJNS4_10MMA_TraitsINS4_25SM100_MMA_F8F6F4_2x1SM_SSEJSI_SI_fSF_SF_NS4_17integral_constantINS4_4UMMA5MajorELSQ_0EEESR_NSO_INSP_7ScaleInELSS_0EEEST_EEEEEENS4_6LayoutINS5_IJSC_SC_SC_EEENS5_IJNSA_ILi0EEESY_SY_EEEEENS5_IJNS4_10UnderscoreES11_S11_EEEEENS4_18SM100_TMA_2SM_LOADENS4_14ComposedLayoutINS4_7SwizzleILi3ELi4ELi3EEENS4_18smem_ptr_flag_bitsILi8EEENSW_INS5_IJNSA_ILi8EEESG_EEENS5_IJSG_SC_EEEEEEEvNS4_8identityES14_S1E_vS1F_EENS_8epilogue10collective18CollectiveEpilogueINS1H_23Sm100TmaWarpSpecializedILi4ELi2ELi64ELb0ELb0EEEJNS5_IJSG_SF_SG_EEENS5_IJNSW_ISG_SC_EENSW_INSA_ILi64EEESC_EEEEESI_SJ_SI_SJ_NS1H_6fusion15FusionCallbacksIS1L_NS1R_17LinearCombinationISI_fSI_fLNS_15FloatRoundStyleE2EEES1M_S1Q_JEEENS4_5SM1004TMEM4LOAD26SM100_TMEM_LOAD_32dp32b64xENS4_13SM90_TMA_LOADENS15_INS16_ILi2ELi4ELi3EEES19_NSW_INS5_IJS1A_S1O_EEENS5_IJS1O_SC_EEEEEEENS4_39AutoVectorizingCopyWithAssumedAlignmentILi128EEENS4_14SM90_TMA_STOREES26_S28_S28_EEEvvEEEEvNT_6ParamsE)
        /*0038*/ 	.word	0x00000000


	//----- nvinfo : EIATTR_MIN_STACK_SIZE
	.align		4
.L_28:
        /*003c*/ 	.byte	0x04, 0x12
        /*003e*/ 	.short	(.L_30 - .L_29)
	.align		4
.L_29:
        /*0040*/ 	.word	index@(_ZN7cutlass13device_kernelINS_4gemm6kernel13GemmUniversalIN4cute5tupleIJiiiiEEENS1_10collective13CollectiveMmaINS1_35MainloopSm100TmaUmmaWarpSpecializedILi5ELi2ELi2ENS5_IJNS4_1CILi2EEENSA_ILi1EEESC_EEEEENS5_IJNSA_ILi256EEESF_NSA_ILi128EEEEEENS_12float_e5m2_tENS5_IJlSC_lEEESI_SJ_NS4_8TiledMMAINS4_8MMA_AtomIJNS4_10MMA_TraitsINS4_25SM100_MMA_F8F6F4_2x1SM_SSEJSI_SI_fSF_SF_NS4_17integral_constantINS4_4UMMA5MajorELSQ_0EEESR_NSO_INSP_7ScaleInELSS_0EEEST_EEEEEENS4_6LayoutINS5_IJSC_SC_SC_EEENS5_IJNSA_ILi0EEESY_SY_EEEEENS5_IJNS4_10UnderscoreES11_S11_EEEEENS4_18SM100_TMA_2SM_LOADENS4_14ComposedLayoutINS4_7SwizzleILi3ELi4ELi3EEENS4_18smem_ptr_flag_bitsILi8EEENSW_INS5_IJNSA_ILi8EEESG_EEENS5_IJSG_SC_EEEEEEEvNS4_8identityES14_S1E_vS1F_EENS_8epilogue10collective18CollectiveEpilogueINS1H_23Sm100TmaWarpSpecializedILi4ELi2ELi64ELb0ELb0EEEJNS5_IJSG_SF_SG_EEENS5_IJNSW_ISG_SC_EENSW_INSA_ILi64EEESC_EEEEESI_SJ_SI_SJ_NS1H_6fusion15FusionCallbacksIS1L_NS1R_17LinearCombinationISI_fSI_fLNS_15FloatRoundStyleE2EEES1M_S1Q_JEEENS4_5SM1004TMEM4LOAD26SM100_TMEM_LOAD_32dp32b64xENS4_13SM90_TMA_LOADENS15_INS16_ILi2ELi4ELi3EEES19_NSW_INS5_IJS1A_S1O_EEENS5_IJS1O_SC_EEEEEEENS4_39AutoVectorizingCopyWithAssumedAlignmentILi128EEENS4_14SM90_TMA_STOREES26_S28_S28_EEEvvEEEEvNT_6ParamsE)
        /*0044*/ 	.word	0x00000000
.L_30:


//--------------------- .nv.compat                --------------------------
	.section	.nv.compat,"",@"SHT_CUDA_COMPAT_INFO"
	.align	4
        /*0000*/ 	.byte	0x02, 0x09, 0x01, 0x00, 0x02, 0x02, 0x02, 0x00, 0x02, 0x05, 0x05, 0x00, 0x03, 0x07, 0x01, 0x01
        /*0010*/ 	.byte	0x02, 0x03, 0x01, 0x00, 0x02, 0x06, 0x01, 0x00, 0x04, 0x0b, 0x08, 0x00, 0x09, 0x00, 0x00, 0x00
        /*0020*/ 	.byte	0x00, 0x00, 0x00, 0x00


//--------------------- .nv.info._ZN7cutlass13device_kernelINS_4gemm6kernel13GemmUniversalIN4cute5tupleIJiiiiEEENS1_10collective13CollectiveMmaINS1_35MainloopSm100TmaUmmaWarpSpecializedILi5ELi2ELi2ENS5_IJNS4_1CILi2EEENSA_ILi1EEESC_EEEEENS5_IJNSA_ILi256EEESF_NSA_ILi128EEEEEENS_12float_e5m2_tENS5_IJlSC_lEEESI_SJ_NS4_8TiledMMAINS4_8MMA_AtomIJNS4_10MMA_TraitsINS4_25SM100_MMA_F8F6F4_2x1SM_SSEJSI_SI_fSF_SF_NS4_17integral_constantINS4_4UMMA5MajorELSQ_0EEESR_NSO_INSP_7ScaleInELSS_0EEEST_EEEEEENS4_6LayoutINS5_IJSC_SC_SC_EEENS5_IJNSA_ILi0EEESY_SY_EEEEENS5_IJNS4_10UnderscoreES11_S11_EEEEENS4_18SM100_TMA_2SM_LOADENS4_14ComposedLayoutINS4_7SwizzleILi3ELi4ELi3EEENS4_18smem_ptr_flag_bitsILi8EEENSW_INS5_IJNSA_ILi8EEESG_EEENS5_IJSG_SC_EEEEEEEvNS4_8identityES14_S1E_vS1F_EENS_8epilogue10collective18CollectiveEpilogueINS1H_23Sm100TmaWarpSpecializedILi4ELi2ELi64ELb0ELb0EEEJNS5_IJSG_SF_SG_EEENS5_IJNSW_ISG_SC_EENSW_INSA_ILi64EEESC_EEEEESI_SJ_SI_SJ_NS1H_6fusion15FusionCallbacksIS1L_NS1R_17LinearCombinationISI_fSI_fLNS_15FloatRoundStyleE2EEES1M_S1Q_JEEENS4_5SM1004TMEM4LOAD26SM100_TMEM_LOAD_32dp32b64xENS4_13SM90_TMA_LOADENS15_INS16_ILi2ELi4ELi3EEES19_NSW_INS5_IJS1A_S1O_EEENS5_IJS1O_SC_EEEEEEENS4_39AutoVectorizingCopyWithAssumedAlignmentILi128EEENS4_14SM90_TMA_STOREES26_S28_S28_EEEvvEEEEvNT_6ParamsE --------------------------
	.section	.nv.info._ZN7cutlass13device_kernelINS_4gemm6kernel13GemmUniversalIN4cute5tupleIJiiiiEEENS1_10collective13CollectiveMmaINS1_35MainloopSm100TmaUmmaWarpSpecializedILi5ELi2ELi2ENS5_IJNS4_1CILi2EEENSA_ILi1EEESC_EEEEENS5_IJNSA_ILi256EEESF_NSA_ILi128EEEEEENS_12float_e5m2_tENS5_IJlSC_lEEESI_SJ_NS4_8TiledMMAINS4_8MMA_AtomIJNS4_10MMA_TraitsINS4_25SM100_MMA_F8F6F4_2x1SM_SSEJSI_SI_fSF_SF_NS4_17integral_constantINS4_4UMMA5MajorELSQ_0EEESR_NSO_INSP_7ScaleInELSS_0EEEST_EEEEEENS4_6LayoutINS5_IJSC_SC_SC_EEENS5_IJNSA_ILi0EEESY_SY_EEEEENS5_IJNS4_10UnderscoreES11_S11_EEEEENS4_18SM100_TMA_2SM_LOADENS4_14ComposedLayoutINS4_7SwizzleILi3ELi4ELi3EEENS4_18smem_ptr_flag_bitsILi8EEENSW_INS5_IJNSA_ILi8EEESG_EEENS5_IJSG_SC_EEEEEEEvNS4_8identityES14_S1E_vS1F_EENS_8epilogue10collective18CollectiveEpilogueINS1H_23Sm100TmaWarpSpecializedILi4ELi2ELi64ELb0ELb0EEEJNS5_IJSG_SF_SG_EEENS5_IJNSW_ISG_SC_EENSW_INSA_ILi64EEESC_EEEEESI_SJ_SI_SJ_NS1H_6fusion15FusionCallbacksIS1L_NS1R_17LinearCombinationISI_fSI_fLNS_15FloatRoundStyleE2EEES1M_S1Q_JEEENS4_5SM1004TMEM4LOAD26SM100_TMEM_LOAD_32dp32b64xENS4_13SM90_TMA_LOADENS15_INS16_ILi2ELi4ELi3EEES19_NSW_INS5_IJS1A_S1O_EEENS5_IJS1O_SC_EEEEEEENS4_39AutoVectorizingCopyWithAssumedAlignmentILi128EEENS4_14SM90_TMA_STOREES26_S28_S28_EEEvvEEEEvNT_6ParamsE,"",@"SHT_CUDA_INFO"
	.sectionflags	@""
	.align	4


	//----- nvinfo : EIATTR_CUDA_API_VERSION
	.align		4
        /*0000*/ 	.byte	0x04, 0x37
        /*0002*/ 	.short	(.L_32 - .L_31)
.L_31:
        /*0004*/ 	.word	0x00000082


	//----- nvinfo : EIATTR_KPARAM_INFO
	.align		4
.L_32:
        /*0008*/ 	.byte	0x04, 0x17
        /*000a*/ 	.short	(.L_34 - .L_33)
.L_33:
        /*000c*/ 	.word	0x00000000
        /*0010*/ 	.short	0x0000
        /*0012*/ 	.short	0x0000
        /*0014*/ 	.byte	0x00, 0xf0, 0x01, 0x20


	//----- nvinfo : EIATTR_AT_ENTRY_FRAGMENTS
	.align		4
.L_34:
        /*0018*/ 	.byte	0x04, 0x4f
        /*001a*/ 	.short	(.L_36 - .L_35)


	//   ....[0]....
.L_35:
        /*001c*/ 	.word	0x00000007


	//----- nvinfo : EIATTR_RESERVED_SMEM_USED
	.align		4
.L_36:
        /*0020*/ 	.byte	0x01, 0x41
	.zero		2


	//----- nvinfo : EIATTR_SPARSE_MMA_MASK
	.align		4
        /*0024*/ 	.byte	0x03, 0x50
        /*0026*/ 	.short	0x0000


	//----- nvinfo : EIATTR_TCGEN05_2CTA_USED
	.align		4
        /*0028*/ 	.byte	0x01, 0x52
	.zero		2


	//----- nvinfo : EIATTR_MAXREG_COUNT
	.align		4
        /*002c*/ 	.byte	0x03, 0x1b
        /*002e*/ 	.short	0x00ff


	//----- nvinfo : EIATTR_NUM_BARRIERS
	.align		4
        /*0030*/ 	.byte	0x02, 0x4c
        /*0032*/ 	.byte	0x07
	.zero		1


	//----- nvinfo : EIATTR_EXTERNS
	.align		4
        /*0034*/ 	.byte	0x04, 0x0f
        /*0036*/ 	.short	(.L_38 - .L_37)


	//   ....[0]....
	.align		4
.L_37:
        /*0038*/ 	.word	index@(__assertfail)


	//----- nvinfo : EIATTR_MERCURY_ISA_VERSION
	.align		4
.L_38:
        /*003c*/ 	.byte	0x03, 0x5f
        /*003e*/ 	.short	0x0101


	//----- nvinfo : EIATTR_INT_WARP_WIDE_INSTR_OFFSETS
	.align		4
        /*0040*/ 	.byte	0x04, 0x31
        /*0042*/ 	.short	(.L_40 - .L_39)


	//   ....[0]....
.L_39:
        /*0044*/ 	.word	0x00000cf0


	//   ....[1]....
        /*0048*/ 	.word	0x00000d90


	//   ....[2]....
        /*004c*/ 	.word	0x000020b0


	//   ....[3]....
        /*0050*/ 	.word	0x00003f00


	//   ....[4]....
        /*0054*/ 	.word	0x00003f20


	//   ....[5]....
        /*0058*/ 	.word	0x00003f50


	//   ....[6]....
        /*005c*/ 	.word	0x00004890


	//   ....[7]....
        /*0060*/ 	.word	0x00004900


	//   ....[8]....
        /*0064*/ 	.word	0x000049e0


	//   ....[9]....
        /*0068*/ 	.word	0x00004a60


	//   ....[10]....
        /*006c*/ 	.word	0x00004b70


	//   ....[11]....
        /*0070*/ 	.word	0x00004c00


	//   ....[12]....
        /*0074*/ 	.word	0x00004de0


	//   ....[13]....
        /*0078*/ 	.word	0x00004f40


	//----- nvinfo : EIATTR_COOP_GROUP_MASK_REGIDS
	.align		4
.L_40:
        /*007c*/ 	.byte	0x04, 0x29
        /*007e*/ 	.short	(.L_42 - .L_41)


	//   ....[0]....
.L_41:
        /*0080*/ 	.word	0xffffffff


	//   ....[1]....
        /*0084*/ 	.word	0xffffffff


	//   ....[2]....
        /*0088*/ 	.word	0xffffffff


	//   ....[3]....
        /*008c*/ 	.word	0xffffffff


	//   ....[4]....
        /*0090*/ 	.word	0xffffffff


	//   ....[5]....
        /*0094*/ 	.word	0xffffffff


	//   ....[6]....
        /*0098*/ 	.word	0xffffffff


	//   ....[7]....
        /*009c*/ 	.word	0xffffffff


	//   ....[8]....
        /*00a0*/ 	.word	0xffffffff


	//   ....[9]....
        /*00a4*/ 	.word	0xffffffff


	//   ....[10]....
        /*00a8*/ 	.word	0xffffffff


	//   ....[11]....
        /*00ac*/ 	.word	0xffffffff


	//   ....[12]....
        /*00b0*/ 	.word	0xffffffff


	//   ....[13]....
        /*00b4*/ 	.word	0xffffffff


	//----- nvinfo : EIATTR_COOP_GROUP_INSTR_OFFSETS
	.align		4
.L_42:
        /*00b8*/ 	.byte	0x04, 0x28
        /*00ba*/ 	.short	(.L_44 - .L_43)


	//   ....[0]....
.L_43:
        /*00bc*/ 	.word	0x000000c0


	//   ....[1]....
        /*00c0*/ 	.word	0x00000500


	//   ....[2]....
        /*00c4*/ 	.word	0x000006a0


	//   ....[3]....
        /*00c8*/ 	.word	0x00000830


	//   ....[4]....
        /*00cc*/ 	.word	0x00000920


	//   ....[5]....
        /*00d0*/ 	.word	0x00000a80


	//   ....[6]....
        /*00d4*/ 	.word	0x00000bd0


	//   ....[7]....
        /*00d8*/ 	.word	0x00000e10


	//   ....[8]....
        /*00dc*/ 	.word	0x00001f90


	//   ....[9]....
        /*00e0*/ 	.word	0x00002e00


	//   ....[10]....
        /*00e4*/ 	.word	0x000032d0


	//   ....[11]....
        /*00e8*/ 	.word	0x00003300


	//   ....[12]....
        /*00ec*/ 	.word	0x00003e00


	//   ....[13]....
        /*00f0*/ 	.word	0x00004010


	//----- nvinfo : EIATTR_VRC_CTA_INIT_COUNT
	.align		4
.L_44:
        /*00f4*/ 	.byte	0x02, 0x4a
        /*00f6*/ 	.byte	0x80
	.zero		1


	//----- nvinfo : EIATTR_SYSCALL_OFFSETS
	.align		4
        /*00f8*/ 	.byte	0x04, 0x46
        /*00fa*/ 	.short	(.L_46 - .L_45)


	//   ....[0]....
.L_45:
        /*00fc*/ 	.word	0x000059b0


	//   ....[1]....
        /*0100*/ 	.word	0x00005af0


	//   ....[2]....
        /*0104*/ 	.word	0x00006350


	//   ....[3]....
        /*0108*/ 	.word	0x00007970


	//   ....[4]....
        /*010c*/ 	.word	0x00008f20


	//   ....[5]....
        /*0110*/ 	.word	0x0000a4f0


	//----- nvinfo : EIATTR_MBARRIER_INSTR_OFFSETS
	.align		4
.L_46:
        /*0114*/ 	.byte	0x04, 0x39
        /*0116*/ 	.short	(.L_48 - .L_47)


	//   ....[0]....
.L_47:
        /*0118*/ 	.word	0x000005f0
        /*011c*/ 	.word	0x000000ff
        /*0120*/ 	.word	0x00000000
        /*0124*/ 	.short	0x0100
        /*0126*/ 	.byte	0x08
	.zero		1


	//   ....[1]....
        /*0128*/ 	.word	0x00000600
        /*012c*/ 	.word	0x000000ff
        /*0130*/ 	.word	0x00000028
        /*0134*/ 	.short	0x0100
        /*0136*/ 	.byte	0x08
	.zero		1


	//   ....[2]....
        /*0138*/ 	.word	0x00000610
        /*013c*/ 	.word	0x000000ff
        /*0140*/ 	.word	0x00000008
        /*0144*/ 	.short	0x0100
        /*0146*/ 	.byte	0x08
	.zero		1


	//   ....[3]....
        /*0148*/ 	.word	0x00000620
        /*014c*/ 	.word	0x000000ff
        /*0150*/ 	.word	0x00000030
        /*0154*/ 	.short	0x0100
        /*0156*/ 	.byte	0x08
	.zero		1


	//   ....[4]....
        /*0158*/ 	.word	0x00000630
        /*015c*/ 	.word	0x000000ff
        /*0160*/ 	.word	0x00000010
        /*0164*/ 	.short	0x0100
        /*0166*/ 	.byte	0x08
	.zero		1


	//   ....[5]....
        /*0168*/ 	.word	0x00000640
        /*016c*/ 	.word	0x000000ff
        /*0170*/ 	.word	0x00000038
        /*0174*/ 	.short	0x0100
        /*0176*/ 	.byte	0x08
	.zero		1


	//   ....[6]....
        /*0178*/ 	.word	0x00000650
        /*017c*/ 	.word	0x000000ff
        /*0180*/ 	.word	0x00000018
        /*0184*/ 	.short	0x0100
        /*0186*/ 	.byte	0x08
	.zero		1


	//   ....[7]....
        /*0188*/ 	.word	0x00000660
        /*018c*/ 	.word	0x000000ff
        /*0190*/ 	.word	0x00000040
        /*0194*/ 	.short	0x0100
        /*0196*/ 	.byte	0x08
	.zero		1


	//   ....[8]....
        /*0198*/ 	.word	0x00000670
        /*019c*/ 	.word	0x000000ff
        /*01a0*/ 	.word	0x00000020
        /*01a4*/ 	.short	0x0100
        /*01a6*/ 	.byte	0x08
	.zero		1


	//   ....[9]....
        /*01a8*/ 	.word	0x00000680
        /*01ac*/ 	.word	0x000000ff
        /*01b0*/ 	.word	0x00000048
        /*01b4*/ 	.short	0x0100
        /*01b6*/ 	.byte	0x08
	.zero		1


	//   ....[10]....
        /*01b8*/ 	.word	0x000007a0
        /*01bc*/ 	.word	0x000000ff
        /*01c0*/ 	.word	0x00000050
        /*01c4*/ 	.short	0x0100
        /*01c6*/ 	.byte	0x09
	.zero		1


	//   ....[11]....
        /*01c8*/ 	.word	0x000007b0
        /*01cc*/ 	.word	0x000000ff
        /*01d0*/ 	.word	0x00000070
        /*01d4*/ 	.short	0x0100
        /*01d6*/ 	.byte	0x09
	.zero		1


	//   ....[12]....
        /*01d8*/ 	.word	0x000007c0
        /*01dc*/ 	.word	0x000000ff
        /*01e0*/ 	.word	0x00000058
        /*01e4*/ 	.short	0x0100
        /*01e6*/ 	.byte	0x09
	.zero		1


	//   ....[13]....
        /*01e8*/ 	.word	0x000007d0
        /*01ec*/ 	.word	0x000000ff
        /*01f0*/ 	.word	0x00000078
        /*01f4*/ 	.short	0x0100
        /*01f6*/ 	.byte	0x09
	.zero		1


	//   ....[14]....
        /*01f8*/ 	.word	0x000007e0
        /*01fc*/ 	.word	0x000000ff
        /*0200*/ 	.word	0x00000060
        /*0204*/ 	.short	0x0100
        /*0206*/ 	.byte	0x09
	.zero		1


	//   ....[15]....
        /*0208*/ 	.word	0x000007f0
        /*020c*/ 	.word	0x000000ff
        /*0210*/ 	.word	0x00000080
        /*0214*/ 	.short	0x0100
        /*0216*/ 	.byte	0x09
	.zero		1


	//   ....[16]....
        /*0218*/ 	.word	0x00000800
        /*021c*/ 	.word	0x000000ff
        /*0220*/ 	.word	0x00000068
        /*0224*/ 	.short	0x0100
        /*0226*/ 	.byte	0x09
	.zero		1


	//   ....[17]....
        /*0228*/ 	.word	0x00000810
        /*022c*/ 	.word	0x000000ff
        /*0230*/ 	.word	0x00000088
        /*0234*/ 	.short	0x0100
        /*0236*/ 	.byte	0x09
	.zero		1


	//   ....[18]....
        /*0238*/ 	.word	0x000008f0
        /*023c*/ 	.word	0x000000ff
        /*0240*/ 	.word	0x00000090
        /*0244*/ 	.short	0x0100
        /*0246*/ 	.byte	0x08
	.zero		1


	//   ....[19]....
        /*0248*/ 	.word	0x00000900
        /*024c*/ 	.word	0x000000ff
        /*0250*/ 	.word	0x00000098
        /*0254*/ 	.short	0x0100
        /*0256*/ 	.byte	0x08
	.zero		1


	//   ....[20]....
        /*0258*/ 	.word	0x00000a30
        /*025c*/ 	.word	0x000000ff
        /*0260*/ 	.word	0x000000a0
        /*0264*/ 	.short	0x0100
        /*0266*/ 	.byte	0x08
	.zero		1


	//   ....[21]....
        /*0268*/ 	.word	0x00000a40
        /*026c*/ 	.word	0x000000ff
        /*0270*/ 	.word	0x000000b0
        /*0274*/ 	.short	0x0100
        /*0276*/ 	.byte	0x08
	.zero		1


	//   ....[22]....
        /*0278*/ 	.word	0x00000a50
        /*027c*/ 	.word	0x000000ff
        /*0280*/ 	.word	0x000000a8
        /*0284*/ 	.short	0x0100
        /*0286*/ 	.byte	0x08
	.zero		1


	//   ....[23]....
        /*0288*/ 	.word	0x00000a60
        /*028c*/ 	.word	0x000000ff
        /*0290*/ 	.word	0x000000b8
        /*0294*/ 	.short	0x0100
        /*0296*/ 	.byte	0x08
	.zero		1


	//   ....[24]....
        /*0298*/ 	.word	0x00000b80
        /*029c*/ 	.word	0x000000ff
        /*02a0*/ 	.word	0x000000c0
        /*02a4*/ 	.short	0x0100
        /*02a6*/ 	.byte	0x09
	.zero		1


	//   ....[25]....
        /*02a8*/ 	.word	0x00000b90
        /*02ac*/ 	.word	0x000000ff
        /*02b0*/ 	.word	0x000000d0
        /*02b4*/ 	.short	0x0100
        /*02b6*/ 	.byte	0x09
	.zero		1


	//   ....[26]....
        /*02b8*/ 	.word	0x00000ba0
        /*02bc*/ 	.word	0x000000ff
        /*02c0*/ 	.word	0x000000c8
        /*02c4*/ 	.short	0x0100
        /*02c6*/ 	.byte	0x09
	.zero		1


	//   ....[27]....
        /*02c8*/ 	.word	0x00000bb0
        /*02cc*/ 	.word	0x000000ff
        /*02d0*/ 	.word	0x000000d8
        /*02d4*/ 	.short	0x0100
        /*02d6*/ 	.byte	0x09
	.zero		1


	//   ....[28]....
        /*02d8*/ 	.word	0x00000ca0
        /*02dc*/ 	.word	0x000000ff
        /*02e0*/ 	.word	0x000000e0
        /*02e4*/ 	.short	0x0100
        /*02e6*/ 	.byte	0x08
	.zero		1


	//   ....[29]....
        /*02e8*/ 	.word	0x00000cb0
        /*02ec*/ 	.word	0x000000ff
        /*02f0*/ 	.word	0x000000f0
        /*02f4*/ 	.short	0x0100
        /*02f6*/ 	.byte	0x08
	.zero		1


	//   ....[30]....
        /*02f8*/ 	.word	0x00000cc0
        /*02fc*/ 	.word	0x000000ff
        /*0300*/ 	.word	0x000000e8
        /*0304*/ 	.short	0x0100
        /*0306*/ 	.byte	0x08
	.zero		1


	//   ....[31]....
        /*0308*/ 	.word	0x00000cd0
        /*030c*/ 	.word	0x000000ff
        /*0310*/ 	.word	0x000000f8
        /*0314*/ 	.short	0x0100
        /*0316*/ 	.byte	0x08
	.zero		1


	//   ....[32]....
        /*0318*/ 	.word	0x00000dc0
        /*031c*/ 	.word	0x000000ff
        /*0320*/ 	.word	0x00000100
        /*0324*/ 	.short	0x0100
        /*0326*/ 	.byte	0x07
	.zero		1


	//   ....[33]....
        /*0328*/ 	.word	0x000017c0
        /*032c*/ 	.word	0x00000003
        /*0330*/ 	.word	0x000000f0
        /*0334*/ 	.short	0x010a
        /*0336*/ 	.byte	0xff
	.zero		1


	//   ....[34]....
        /*0338*/ 	.word	0x000017f0
        /*033c*/ 	.word	0x00000003
        /*0340*/ 	.word	0x000000e0
        /*0344*/ 	.short	0x0101
        /*0346*/ 	.byte	0xff
	.zero		1


	//   ....[35]....
        /*0348*/ 	.word	0x000018f0
        /*034c*/ 	.word	0x000000ff
        /*0350*/ 	.word	0x00000028
        /*0354*/ 	.short	0x010a
        /*0356*/ 	.byte	0x08
	.zero		1


	//   ....[36]....
        /*0358*/ 	.word	0x000019b0
        /*035c*/ 	.word	0x000000ff
        /*0360*/ 	.word	0x00000028
        /*0364*/ 	.short	0x010a
        /*0366*/ 	.byte	0x21
	.zero		1


	//   ....[37]....
        /*0368*/ 	.word	0x00001b70
        /*036c*/ 	.word	0x000000ff
        /*0370*/ 	.word	0x00000028
        /*0374*/ 	.short	0x010a
        /*0376*/ 	.byte	0x08
	.zero		1


	//   ....[38]....
        /*0378*/ 	.word	0x00001c50
        /*037c*/ 	.word	0x000000ff
        /*0380*/ 	.word	0x00000098
        /*0384*/ 	.short	0x0101
        /*0386*/ 	.byte	0x06
	.zero		1


	//   ....[39]....
        /*0388*/ 	.word	0x00001c70
        /*038c*/ 	.word	0x000000ff
        /*0390*/ 	.word	0x00000028
        /*0394*/ 	.short	0x010a
        /*0396*/ 	.byte	0x08
	.zero		1


	//   ....[40]....
        /*0398*/ 	.word	0x00001cf0
        /*039c*/ 	.word	0x000000ff
        /*03a0*/ 	.word	0x00000028
        /*03a4*/ 	.short	0x010a
        /*03a6*/ 	.byte	0x11
	.zero		1


	//   ....[41]....
        /*03a8*/ 	.word	0x00001e80
        /*03ac*/ 	.word	0x000000ff
        /*03b0*/ 	.word	0x00000028
        /*03b4*/ 	.short	0x010a
        /*03b6*/ 	.byte	0x08
	.zero		1


	//   ....[42]....
        /*03b8*/ 	.word	0x00001fc0
        /*03bc*/ 	.word	0x00000002
        /*03c0*/ 	.word	0x000000a0
        /*03c4*/ 	.short	0x010a
        /*03c6*/ 	.byte	0xff
	.zero		1


	//   ....[43]....
        /*03c8*/ 	.word	0x00002080
        /*03cc*/ 	.word	0x00000002
        /*03d0*/ 	.word	0x00000000
        /*03d4*/ 	.short	0x0101
        /*03d6*/ 	.byte	0xff
	.zero		1


	//   ....[44]....
        /*03d8*/ 	.word	0x000025e0
        /*03dc*/ 	.word	0x000000ff
        /*03e0*/ 	.word	0x00000000
        /*03e4*/ 	.short	0x010a
        /*03e6*/ 	.byte	0x04
	.zero		1


	//   ....[45]....
        /*03e8*/ 	.word	0x00002670
        /*03ec*/ 	.word	0x000000ff
        /*03f0*/ 	.word	0x00000000
        /*03f4*/ 	.short	0x010a
        /*03f6*/ 	.byte	0x04
	.zero		1


	//   ....[46]....
        /*03f8*/ 	.word	0x00002700
        /*03fc*/ 	.word	0x000000ff
        /*0400*/ 	.word	0x00000000
        /*0404*/ 	.short	0x010a
        /*0406*/ 	.byte	0x04
	.zero		1


	//   ....[47]....
        /*0408*/ 	.word	0x00002790
        /*040c*/ 	.word	0x000000ff
        /*0410*/ 	.word	0x00000000
        /*0414*/ 	.short	0x010a
        /*0416*/ 	.byte	0x04
	.zero		1


	//   ....[48]....
        /*0418*/ 	.word	0x00002830
        /*041c*/ 	.word	0x00000000
        /*0420*/ 	.word	0x00000000
        /*0424*/ 	.short	0x010a
        /*0426*/ 	.byte	0xff
	.zero		1


	//   ....[49]....
        /*0428*/ 	.word	0x00002960
        /*042c*/ 	.word	0x00000000
        /*0430*/ 	.word	0x000000e0
        /*0434*/ 	.short	0x010a
        /*0436*/ 	.byte	0xff
	.zero		1


	//   ....[50]....
        /*0438*/ 	.word	0x000029d0
        /*043c*/ 	.word	0x00000004
        /*0440*/ 	.word	0x00000000
        /*0444*/ 	.short	0x0101
        /*0446*/ 	.byte	0xff
	.zero		1


	//   ....[51]....
        /*0448*/ 	.word	0x000029f0
        /*044c*/ 	.word	0x000000ff
        /*0450*/ 	.word	0x000000b0
        /*0454*/ 	.short	0x010a
        /*0456*/ 	.byte	0x05
	.zero		1


	//   ....[52]....
        /*0458*/ 	.word	0x00002b10
        /*045c*/ 	.word	0x00000000
        /*0460*/ 	.word	0x000000a0
        /*0464*/ 	.short	0x010a
        /*0466*/ 	.byte	0xff
	.zero		1


	//   ....[53]....
        /*0468*/ 	.word	0x00002c10
        /*046c*/ 	.word	0x00000000
        /*0470*/ 	.word	0x00000000
        /*0474*/ 	.short	0x0101
        /*0476*/ 	.byte	0xff
	.zero		1


	//   ....[54]....
        /*0478*/ 	.word	0x00002ca0
        /*047c*/ 	.word	0x000000ff
        /*0480*/ 	.word	0x000000b0
        /*0484*/ 	.short	0x0106
        /*0486*/ 	.byte	0x05
	.zero		1


	//   ....[55]....
        /*0488*/ 	.word	0x00002cc0
        /*048c*/ 	.word	0x000000ff
        /*0490*/ 	.word	0x000000b0
        /*0494*/ 	.short	0x010a
        /*0496*/ 	.byte	0x05
	.zero		1


	//   ....[56]....
        /*0498*/ 	.word	0x00002d50
        /*049c*/ 	.word	0x000000ff
        /*04a0*/ 	.word	0x000000b0
        /*04a4*/ 	.short	0x0106
        /*04a6*/ 	.byte	0x04
	.zero		1


	//   ....[57]....
        /*04a8*/ 	.word	0x00002d90
        /*04ac*/ 	.word	0x00000000
        /*04b0*/ 	.word	0x000000b0
        /*04b4*/ 	.short	0x010a
        /*04b6*/ 	.byte	0xff
	.zero		1


	//   ....[58]....
        /*04b8*/ 	.word	0x00002fd0
        /*04bc*/ 	.word	0x000000ff
        /*04c0*/ 	.word	0x00000008
        /*04c4*/ 	.short	0x010a
        /*04c6*/ 	.byte	0x06
	.zero		1


	//   ....[59]....
        /*04c8*/ 	.word	0x00002ff0
        /*04cc*/ 	.word	0x000000ff
        /*04d0*/ 	.word	0x00000008
        /*04d4*/ 	.short	0x010a
        /*04d6*/ 	.byte	0x06
	.zero		1


	//   ....[60]....
        /*04d8*/ 	.word	0x00003180
        /*04dc*/ 	.word	0x000000ff
        /*04e0*/ 	.word	0x00000008
        /*04e4*/ 	.short	0x010a
        /*04e6*/ 	.byte	0x06
	.zero		1


	//   ....[61]....
        /*04e8*/ 	.word	0x000031a0
        /*04ec*/ 	.word	0x000000ff
        /*04f0*/ 	.word	0x00000008
        /*04f4*/ 	.short	0x010a
        /*04f6*/ 	.byte	0x06
	.zero		1


	//   ....[62]....
        /*04f8*/ 	.word	0x00003260
        /*04fc*/ 	.word	0x000000ff
        /*0500*/ 	.word	0x00000000
        /*0504*/ 	.short	0x0101
        /*0506*/ 	.byte	0x07
	.zero		1


	//   ....[63]....
        /*0508*/ 	.word	0x000035a0
        /*050c*/ 	.word	0x00000000
        /*0510*/ 	.word	0x000000a0
        /*0514*/ 	.short	0x010a
        /*0516*/ 	.byte	0xff
	.zero		1


	//   ....[64]....
        /*0518*/ 	.word	0x00003660
        /*051c*/ 	.word	0x00000000
        /*0520*/ 	.word	0x00000000
        /*0524*/ 	.short	0x0101
        /*0526*/ 	.byte	0xff
	.zero		1


	//   ....[65]....
        /*0528*/ 	.word	0x00003720
        /*052c*/ 	.word	0x000000ff
        /*0530*/ 	.word	0x00000000
        /*0534*/ 	.short	0x010a
        /*0536*/ 	.byte	0x08
	.zero		1


	//   ....[66]....
        /*0538*/ 	.word	0x00003730
        /*053c*/ 	.word	0x000000ff
        /*0540*/ 	.word	0x000000d0
        /*0544*/ 	.short	0x010a
        /*0546*/ 	.byte	0x09
	.zero		1


	//   ....[67]....
        /*0548*/ 	.word	0x000037e0
        /*054c*/ 	.word	0x000000ff
        /*0550*/ 	.word	0x00000000
        /*0554*/ 	.short	0x010a
        /*0556*/ 	.byte	0x08
	.zero		1


	//   ....[68]....
        /*0558*/ 	.word	0x00003910
        /*055c*/ 	.word	0x000000ff
        /*0560*/ 	.word	0x00000000
        /*0564*/ 	.short	0x010a
        /*0566*/ 	.byte	0x1e
	.zero		1


	//   ....[69]....
        /*0568*/ 	.word	0x00003c10
        /*056c*/ 	.word	0x000000ff
        /*0570*/ 	.word	0x00000000
        /*0574*/ 	.short	0x010a
        /*0576*/ 	.byte	0x05
	.zero		1


	//   ....[70]....
        /*0578*/ 	.word	0x00003cb0
        /*057c*/ 	.word	0x00000000
        /*0580*/ 	.word	0x00000000
        /*0584*/ 	.short	0x010a
        /*0586*/ 	.byte	0xff
	.zero		1


	//   ....[71]....
        /*0588*/ 	.word	0x00003cf0
        /*058c*/ 	.word	0x00000000
        /*0590*/ 	.word	0x00000000
        /*0594*/ 	.short	0x010a
        /*0596*/ 	.byte	0xff
	.zero		1


	//   ....[72]....
        /*0598*/ 	.word	0x00003d60
        /*059c*/ 	.word	0x000000ff
        /*05a0*/ 	.word	0x00000000
        /*05a4*/ 	.short	0x0101
        /*05a6*/ 	.byte	0x05
	.zero		1


	//   ....[73]....
        /*05a8*/ 	.word	0x00003da0
        /*05ac*/ 	.word	0x000000ff
        /*05b0*/ 	.word	0x00000100
        /*05b4*/ 	.short	0x010a
        /*05b6*/ 	.byte	0x07
	.zero		1


	//   ....[74]....
        /*05b8*/ 	.word	0x00003df0
        /*05bc*/ 	.word	0x000000ff
        /*05c0*/ 	.word	0x00000000
        /*05c4*/ 	.short	0x0101
        /*05c6*/ 	.byte	0x05
	.zero		1


	//   ....[75]....
        /*05c8*/ 	.word	0x00004240
        /*05cc*/ 	.word	0x00000000
        /*05d0*/ 	.word	0x000000a0
        /*05d4*/ 	.short	0x010a
        /*05d6*/ 	.byte	0xff
	.zero		1


	//   ....[76]....
        /*05d8*/ 	.word	0x00004300
        /*05dc*/ 	.word	0x00000000
        /*05e0*/ 	.word	0x00000000
        /*05e4*/ 	.short	0x0101
        /*05e6*/ 	.byte	0xff
	.zero		1


	//   ....[77]....
        /*05e8*/ 	.word	0x00004620
        /*05ec*/ 	.word	0x000000ff
        /*05f0*/ 	.word	0x00000098
        /*05f4*/ 	.short	0x010a
        /*05f6*/ 	.byte	0x07
	.zero		1


	//   ....[78]....
        /*05f8*/ 	.word	0x00004810
        /*05fc*/ 	.word	0x000000ff
        /*0600*/ 	.word	0x00000070
        /*0604*/ 	.short	0x010a
        /*0606*/ 	.byte	0x07
	.zero		1


	//   ....[79]....
        /*0608*/ 	.word	0x00004980
        /*060c*/ 	.word	0x000000ff
        /*0610*/ 	.word	0x00000050
        /*0614*/ 	.short	0x010b
        /*0616*/ 	.byte	0x07
	.zero		1


	//   ....[80]....
        /*0618*/ 	.word	0x00004990
        /*061c*/ 	.word	0x000000ff
        /*0620*/ 	.word	0x00000000
        /*0624*/ 	.short	0x0101
        /*0626*/ 	.byte	0x08
	.zero		1


	//   ....[81]....
        /*0628*/ 	.word	0x000049b0
        /*062c*/ 	.word	0x000000ff
        /*0630*/ 	.word	0x00000078
        /*0634*/ 	.short	0x010a
        /*0636*/ 	.byte	0x07
	.zero		1


	//   ....[82]....
        /*0638*/ 	.word	0x00004b10
        /*063c*/ 	.word	0x000000ff
        /*0640*/ 	.word	0x00000058
        /*0644*/ 	.short	0x010b
        /*0646*/ 	.byte	0x07
	.zero		1


	//   ....[83]....
        /*0648*/ 	.word	0x00004b20
        /*064c*/ 	.word	0x000000ff
        /*0650*/ 	.word	0x00000000
        /*0654*/ 	.short	0x0101
        /*0656*/ 	.byte	0x08
	.zero		1


	//   ....[84]....
        /*0658*/ 	.word	0x00004b30
        /*065c*/ 	.word	0x000000ff
        /*0660*/ 	.word	0x00000080
        /*0664*/ 	.short	0x010a
        /*0666*/ 	.byte	0x07
	.zero		1


	//   ....[85]....
        /*0668*/ 	.word	0x00004cd0
        /*066c*/ 	.word	0x000000ff
        /*0670*/ 	.word	0x00000060
        /*0674*/ 	.short	0x010b
        /*0676*/ 	.byte	0x07
	.zero		1


	//   ....[86]....
        /*0678*/ 	.word	0x00004d40
        /*067c*/ 	.word	0x000000ff
        /*0680*/ 	.word	0x00000000
        /*0684*/ 	.short	0x0101
        /*0686*/ 	.byte	0x08
	.zero		1


	//   ....[87]....
        /*0688*/ 	.word	0x00004d70
        /*068c*/ 	.word	0x000000ff
        /*0690*/ 	.word	0x00000088
        /*0694*/ 	.short	0x010a
        /*0696*/ 	.byte	0x07
	.zero		1


	//   ....[88]....
        /*0698*/ 	.word	0x00004f80
        /*069c*/ 	.word	0x000000ff
        /*06a0*/ 	.word	0x00000068
        /*06a4*/ 	.short	0x010b
        /*06a6*/ 	.byte	0x07
	.zero		1


	//   ....[89]....
        /*06a8*/ 	.word	0x00004fa0
        /*06ac*/ 	.word	0x000000ff
        /*06b0*/ 	.word	0x00000000
        /*06b4*/ 	.short	0x0101
        /*06b6*/ 	.byte	0x0d
	.zero		1


	//   ....[90]....
        /*06b8*/ 	.word	0x00004fd0
        /*06bc*/ 	.word	0x000000ff
        /*06c0*/ 	.word	0x00000070
        /*06c4*/ 	.short	0x010a
        /*06c6*/ 	.byte	0x07
	.zero		1


	//   ....[91]....
        /*06c8*/ 	.word	0x00004ff0
        /*06cc*/ 	.word	0x000000ff
        /*06d0*/ 	.word	0x00000078
        /*06d4*/ 	.short	0x010a
        /*06d6*/ 	.byte	0x07
	.zero		1


	//   ....[92]....
        /*06d8*/ 	.word	0x00005010
        /*06dc*/ 	.word	0x000000ff
        /*06e0*/ 	.word	0x00000080
        /*06e4*/ 	.short	0x010a
        /*06e6*/ 	.byte	0x07
	.zero		1


	//   ....[93]....
        /*06e8*/ 	.word	0x00005050
        /*06ec*/ 	.word	0x00000000
        /*06f0*/ 	.word	0x00000088
        /*06f4*/ 	.short	0x010a
        /*06f6*/ 	.byte	0xff
	.zero		1


	//   ....[94]....
        /*06f8*/ 	.word	0x00005380
        /*06fc*/ 	.word	0x00000000
        /*0700*/ 	.word	0x000000a0
        /*0704*/ 	.short	0x010a
        /*0706*/ 	.byte	0xff
	.zero		1


	//   ....[95]....
        /*0708*/ 	.word	0x00005490
        /*070c*/ 	.word	0x00000000
        /*0710*/ 	.word	0x00000000
        /*0714*/ 	.short	0x0101
        /*0716*/ 	.byte	0xff
	.zero		1


	//   ....[96]....
        /*0718*/ 	.word	0x00005ef0
        /*071c*/ 	.word	0x00000003
        /*0720*/ 	.word	0x00000050
        /*0724*/ 	.short	0x010a
        /*0726*/ 	.byte	0xff
	.zero		1


	//   ....[97]....
        /*0728*/ 	.word	0x00005f30
        /*072c*/ 	.word	0x000000bf
        /*0730*/ 	.word	0x000000c0
        /*0734*/ 	.short	0x010a
        /*0736*/ 	.byte	0xff
	.zero		1


	//   ....[98]....
        /*0738*/ 	.word	0x00006060
        /*073c*/ 	.word	0x00000003
        /*0740*/ 	.word	0x00000050
        /*0744*/ 	.short	0x010a
        /*0746*/ 	.byte	0xff
	.zero		1


	//   ....[99]....
        /*0748*/ 	.word	0x000061c0
        /*074c*/ 	.word	0x00000000
        /*0750*/ 	.word	0x00000000
        /*0754*/ 	.short	0x0101
        /*0756*/ 	.byte	0xff
	.zero		1


	//   ....[100]....
        /*0758*/ 	.word	0x00006220
        /*075c*/ 	.word	0x000000bf
        /*0760*/ 	.word	0x000000c0
        /*0764*/ 	.short	0x010a
        /*0766*/ 	.byte	0xff
	.zero		1


	//   ....[101]....
        /*0768*/ 	.word	0x000075d0
        /*076c*/ 	.word	0x000000ce
        /*0770*/ 	.word	0x00000050
        /*0774*/ 	.short	0x010a
        /*0776*/ 	.byte	0xff
	.zero		1


	//   ....[102]....
        /*0778*/ 	.word	0x000076a0
        /*077c*/ 	.word	0x000000ce
        /*0780*/ 	.word	0x00000050
        /*0784*/ 	.short	0x010a
        /*0786*/ 	.byte	0xff
	.zero		1


	//   ....[103]....
        /*0788*/ 	.word	0x000077e0
        /*078c*/ 	.word	0x00000003
        /*0790*/ 	.word	0x00000000
        /*0794*/ 	.short	0x0101
        /*0796*/ 	.byte	0xff
	.zero		1


	//   ....[104]....
        /*0798*/ 	.word	0x00008b80
        /*079c*/ 	.word	0x00000000
        /*07a0*/ 	.word	0x00000050
        /*07a4*/ 	.short	0x010a
        /*07a6*/ 	.byte	0xff
	.zero		1


	//   ....[105]....
        /*07a8*/ 	.word	0x00008c50
        /*07ac*/ 	.word	0x00000000
        /*07b0*/ 	.word	0x00000050
        /*07b4*/ 	.short	0x010a
        /*07b6*/ 	.byte	0xff
	.zero		1


	//   ....[106]....
        /*07b8*/ 	.word	0x00008db0
        /*07bc*/ 	.word	0x00000000
        /*07c0*/ 	.word	0x00000000
        /*07c4*/ 	.short	0x0101
        /*07c6*/ 	.byte	0xff
	.zero		1


	//   ....[107]....
        /*07c8*/ 	.word	0x0000a160
        /*07cc*/ 	.word	0x00000000
        /*07d0*/ 	.word	0x00000050
        /*07d4*/ 	.short	0x010a
        /*07d6*/ 	.byte	0xff
	.zero		1


	//   ....[108]....
        /*07d8*/ 	.word	0x0000a230
        /*07dc*/ 	.word	0x00000000
        /*07e0*/ 	.word	0x00000050
        /*07e4*/ 	.short	0x010a
        /*07e6*/ 	.byte	0xff
	.zero		1


	//   ....[109]....
        /*07e8*/ 	.word	0x0000a390
        /*07ec*/ 	.word	0x00000000
        /*07f0*/ 	.word	0x00000000
        /*07f4*/ 	.short	0x0101
        /*07f6*/ 	.byte	0xff
	.zero		1


	//   ....[110]....
        /*07f8*/ 	.word	0x0000a7a0
        /*07fc*/ 	.word	0x000000bf
        /*0800*/ 	.word	0x00000000
        /*0804*/ 	.short	0x0101
        /*0806*/ 	.byte	0xff
	.zero		1


	//   ....[111]....
        /*0808*/ 	.word	0x0000b7f0
        /*080c*/ 	.word	0x00000003
        /*0810*/ 	.word	0x000000f0
        /*0814*/ 	.short	0x010a
        /*0816*/ 	.byte	0xff
	.zero		1


	//   ....[112]....
        /*0818*/ 	.word	0x0000b850
        /*081c*/ 	.word	0x00000002
        /*0820*/ 	.word	0x00000028
        /*0824*/ 	.short	0x010a
        /*0826*/ 	.byte	0xff
	.zero		1


	//   ....[113]....
        /*0828*/ 	.word	0x0000b8b0
        /*082c*/ 	.word	0x00000002
        /*0830*/ 	.word	0x00000028
        /*0834*/ 	.short	0x010a
        /*0836*/ 	.byte	0xff
	.zero		1


	//   ....[114]....
        /*0838*/ 	.word	0x0000b900
        /*083c*/ 	.word	0x00000002
        /*0840*/ 	.word	0x000000a0
        /*0844*/ 	.short	0x010a
        /*0846*/ 	.byte	0xff
	.zero		1


	//   ....[115]....
        /*0848*/ 	.word	0x0000b960
        /*084c*/ 	.word	0x00000000
        /*0850*/ 	.word	0x00000000
        /*0854*/ 	.short	0x010a
        /*0856*/ 	.byte	0xff
	.zero		1


	//   ....[116]....
        /*0858*/ 	.word	0x0000b9c0
        /*085c*/ 	.word	0x00000000
        /*0860*/ 	.word	0x00000000
        /*0864*/ 	.short	0x010a
        /*0866*/ 	.byte	0xff
	.zero		1


	//   ....[117]....
        /*0868*/ 	.word	0x0000ba20
        /*086c*/ 	.word	0x00000000
        /*0870*/ 	.word	0x00000000
        /*0874*/ 	.short	0x010a
        /*0876*/ 	.byte	0xff
	.zero		1


	//   ....[118]....
        /*0878*/ 	.word	0x0000ba80
        /*087c*/ 	.word	0x00000000
        /*0880*/ 	.word	0x00000000
        /*0884*/ 	.short	0x010a
        /*0886*/ 	.byte	0xff
	.zero		1


	//   ....[119]....
        /*0888*/ 	.word	0x0000bad0
        /*088c*/ 	.word	0x00000000
        /*0890*/ 	.word	0x000000e0
        /*0894*/ 	.short	0x010a
        /*0896*/ 	.byte	0xff
	.zero		1


	//   ....[120]....
        /*0898*/ 	.word	0x0000bb30
        /*089c*/ 	.word	0x00000000
        /*08a0*/ 	.word	0x000000b0
        /*08a4*/ 	.short	0x010a
        /*08a6*/ 	.byte	0xff
	.zero		1


	//   ....[121]....
        /*08a8*/ 	.word	0x0000bb80
        /*08ac*/ 	.word	0x00000000
        /*08b0*/ 	.word	0x000000a0
        /*08b4*/ 	.short	0x010a
        /*08b6*/ 	.byte	0xff
	.zero		1


	//   ....[122]....
        /*08b8*/ 	.word	0x0000bbe0
        /*08bc*/ 	.word	0x00000000
        /*08c0*/ 	.word	0x000000b0
        /*08c4*/ 	.short	0x010a
        /*08c6*/ 	.byte	0xff
	.zero		1


	//   ....[123]....
        /*08c8*/ 	.word	0x0000bc40
        /*08cc*/ 	.word	0x00000004
        /*08d0*/ 	.word	0x00000008
        /*08d4*/ 	.short	0x010a
        /*08d6*/ 	.byte	0xff
	.zero		1


	//   ....[124]....
        /*08d8*/ 	.word	0x0000bd20
        /*08dc*/ 	.word	0x00000002
        /*08e0*/ 	.word	0x00000008
        /*08e4*/ 	.short	0x010a
        /*08e6*/ 	.byte	0xff
	.zero		1


	//   ....[125]....
        /*08e8*/ 	.word	0x0000bd70
        /*08ec*/ 	.word	0x00000000
        /*08f0*/ 	.word	0x000000a0
        /*08f4*/ 	.short	0x010a
        /*08f6*/ 	.byte	0xff
	.zero		1


	//   ....[126]....
        /*08f8*/ 	.word	0x0000bdd0
        /*08fc*/ 	.word	0x00000000
        /*0900*/ 	.word	0x000000d0
        /*0904*/ 	.short	0x010a
        /*0906*/ 	.byte	0xff
	.zero		1


	//   ....[127]....
        /*0908*/ 	.word	0x0000be30
        /*090c*/ 	.word	0x00000000
        /*0910*/ 	.word	0x00000000
        /*0914*/ 	.short	0x010a
        /*0916*/ 	.byte	0xff
	.zero		1


	//   ....[128]....
        /*0918*/ 	.word	0x0000be90
        /*091c*/ 	.word	0x00000000
        /*0920*/ 	.word	0x00000000
        /*0924*/ 	.short	0x010a
        /*0926*/ 	.byte	0xff
	.zero		1


	//   ....[129]....
        /*0928*/ 	.word	0x0000bef0
        /*092c*/ 	.word	0x00000000
        /*0930*/ 	.word	0x00000100
        /*0934*/ 	.short	0x010a
        /*0936*/ 	.byte	0xff
	.zero		1


	//   ....[130]....
        /*0938*/ 	.word	0x0000bf40
        /*093c*/ 	.word	0x00000000
        /*0940*/ 	.word	0x000000a0
        /*0944*/ 	.short	0x010a
        /*0946*/ 	.byte	0xff
	.zero		1


	//   ....[131]....
        /*0948*/ 	.word	0x0000bfa0
        /*094c*/ 	.word	0x00000000
        /*0950*/ 	.word	0x00000098
        /*0954*/ 	.short	0x010a
        /*0956*/ 	.byte	0xff
	.zero		1


	//   ....[132]....
        /*0958*/ 	.word	0x0000c000
        /*095c*/ 	.word	0x00000003
        /*0960*/ 	.word	0x00000070
        /*0964*/ 	.short	0x010a
        /*0966*/ 	.byte	0xff
	.zero		1


	//   ....[133]....
        /*0968*/ 	.word	0x0000c060
        /*096c*/ 	.word	0x00000003
        /*0970*/ 	.word	0x00000078
        /*0974*/ 	.short	0x010a
        /*0976*/ 	.byte	0xff
	.zero		1


	//   ....[134]....
        /*0978*/ 	.word	0x0000c0c0
        /*097c*/ 	.word	0x00000003
        /*0980*/ 	.word	0x00000080
        /*0984*/ 	.short	0x010a
        /*0986*/ 	.byte	0xff
	.zero		1


	//   ....[135]....
        /*0988*/ 	.word	0x0000c120
        /*098c*/ 	.word	0x00000003
        /*0990*/ 	.word	0x00000088
        /*0994*/ 	.short	0x010a
        /*0996*/ 	.byte	0xff
	.zero		1


	//   ....[136]....
        /*0998*/ 	.word	0x0000c180
        /*099c*/ 	.word	0x00000000
        /*09a0*/ 	.word	0x00000070
        /*09a4*/ 	.short	0x010a
        /*09a6*/ 	.byte	0xff
	.zero		1


	//   ....[137]....
        /*09a8*/ 	.word	0x0000c1e0
        /*09ac*/ 	.word	0x00000000
        /*09b0*/ 	.word	0x00000078
        /*09b4*/ 	.short	0x010a
        /*09b6*/ 	.byte	0xff
	.zero		1


	//   ....[138]....
        /*09b8*/ 	.word	0x0000c240
        /*09bc*/ 	.word	0x00000000
        /*09c0*/ 	.word	0x00000080
        /*09c4*/ 	.short	0x010a
        /*09c6*/ 	.byte	0xff
	.zero		1


	//   ....[139]....
        /*09c8*/ 	.word	0x0000c290
        /*09cc*/ 	.word	0x00000000
        /*09d0*/ 	.word	0x000000a0
        /*09d4*/ 	.short	0x010a
        /*09d6*/ 	.byte	0xff
	.zero		1


	//   ....[140]....
        /*09d8*/ 	.word	0x0000c2e0
        /*09dc*/ 	.word	0x00000003
        /*09e0*/ 	.word	0x00000050
        /*09e4*/ 	.short	0x010a
        /*09e6*/ 	.byte	0xff
	.zero		1


	//   ....[141]....
        /*09e8*/ 	.word	0x0000c330
        /*09ec*/ 	.word	0x000000bf
        /*09f0*/ 	.word	0x000000c0
        /*09f4*/ 	.short	0x010a
        /*09f6*/ 	.byte	0xff
	.zero		1


	//   ....[142]....
        /*09f8*/ 	.word	0x0000c380
        /*09fc*/ 	.word	0x000000ce
        /*0a00*/ 	.word	0x00000050
        /*0a04*/ 	.short	0x010a
        /*0a06*/ 	.byte	0xff
	.zero		1


	//   ....[143]....
        /*0a08*/ 	.word	0x0000c3d0
        /*0a0c*/ 	.word	0x00000000
        /*0a10*/ 	.word	0x00000050
        /*0a14*/ 	.short	0x010a
        /*0a16*/ 	.byte	0xff
	.zero		1


	//   ....[144]....
        /*0a18*/ 	.word	0x0000c420
        /*0a1c*/ 	.word	0x00000000
        /*0a20*/ 	.word	0x00000050
        /*0a24*/ 	.short	0x010a
        /*0a26*/ 	.byte	0xff
	.zero		1


	//----- nvinfo : EIATTR_NUM_MBARRIERS
	.align		4
.L_48:
        /*0a28*/ 	.byte	0x03, 0x38
        /*0a2a*/ 	.short	0x0021


	//----- nvinfo : EIATTR_EXIT_INSTR_OFFSETS
	.align		4
        /*0a2c*/ 	.byte	0x04, 0x1c
        /*0a2e*/ 	.short	(.L_50 - .L_49)


	//   ....[0]....
.L_49:
        /*0a30*/ 	.word	0x00002860


	//   ....[1]....
        /*0a34*/ 	.word	0x00002d60


	//   ....[2]....
        /*0a38*/ 	.word	0x00002dc0


	//   ....[3]....
        /*0a3c*/ 	.word	0x00004020


	//   ....[4]....
        /*0a40*/ 	.word	0x00005080


	//   ....[5]....
        /*0a44*/ 	.word	0x000050c0


	//   ....[6]....
        /*0a48*/ 	.word	0x0000b7e0


	//----- nvinfo : EIATTR_MAX_THREADS
	.align		4
.L_50:
        /*0a4c*/ 	.byte	0x04, 0x05
        /*0a4e*/ 	.short	(.L_52 - .L_51)
.L_51:
        /*0a50*/ 	.word	0x00000100
        /*0a54*/ 	.word	0x00000001
        /*0a58*/ 	.word	0x00000001


	//----- nvinfo : EIATTR_CRS_STACK_SIZE
	.align		4
.L_52:
        /*0a5c*/ 	.byte	0x04, 0x1e
        /*0a5e*/ 	.short	(.L_54 - .L_53)
.L_53:
        /*0a60*/ 	.word	0x00000000


	//----- nvinfo : EIATTR_CBANK_PARAM_SIZE
	.align		4
.L_54:
        /*0a64*/ 	.byte	0x03, 0x19
        /*0a66*/ 	.short	0x0800


	//----- nvinfo : EIATTR_PARAM_CBANK
	.align		4
        /*0a68*/ 	.byte	0x04, 0x0a
        /*0a6a*/ 	.short	(.L_56 - .L_55)
	.align		4
.L_55:
        /*0a6c*/ 	.word	index@(.nv.constant0._ZN7cutlass13device_kernelINS_4gemm6kernel13GemmUniversalIN4cute5tupleIJiiiiEEENS1_10collective13CollectiveMmaINS1_35MainloopSm100TmaUmmaWarpSpecializedILi5ELi2ELi2ENS5_IJNS4_1CILi2EEENSA_ILi1EEESC_EEEEENS5_IJNSA_ILi256EEESF_NSA_ILi128EEEEEENS_12float_e5m2_tENS5_IJlSC_lEEESI_SJ_NS4_8TiledMMAINS4_8MMA_AtomIJNS4_10MMA_TraitsINS4_25SM100_MMA_F8F6F4_2x1SM_SSEJSI_SI_fSF_SF_NS4_17integral_constantINS4_4UMMA5MajorELSQ_0EEESR_NSO_INSP_7ScaleInELSS_0EEEST_EEEEEENS4_6LayoutINS5_IJSC_SC_SC_EEENS5_IJNSA_ILi0EEESY_SY_EEEEENS5_IJNS4_10UnderscoreES11_S11_EEEEENS4_18SM100_TMA_2SM_LOADENS4_14ComposedLayoutINS4_7SwizzleILi3ELi4ELi3EEENS4_18smem_ptr_flag_bitsILi8EEENSW_INS5_IJNSA_ILi8EEESG_EEENS5_IJSG_SC_EEEEEEEvNS4_8identityES14_S1E_vS1F_EENS_8epilogue10collective18CollectiveEpilogueINS1H_23Sm100TmaWarpSpecializedILi4ELi2ELi64ELb0ELb0EEEJNS5_IJSG_SF_SG_EEENS5_IJNSW_ISG_SC_EENSW_INSA_ILi64EEESC_EEEEESI_SJ_SI_SJ_NS1H_6fusion15FusionCallbacksIS1L_NS1R_17LinearCombinationISI_fSI_fLNS_15FloatRoundStyleE2EEES1M_S1Q_JEEENS4_5SM1004TMEM4LOAD26SM100_TMEM_LOAD_32dp32b64xENS4_13SM90_TMA_LOADENS15_INS16_ILi2ELi4ELi3EEES19_NSW_INS5_IJS1A_S1O_EEENS5_IJS1O_SC_EEEEEEENS4_39AutoVectorizingCopyWithAssumedAlignmentILi128EEENS4_14SM90_TMA_STOREES26_S28_S28_EEEvvEEEEvNT_6ParamsE)
        /*0a70*/ 	.short	0x0380
        /*0a72*/ 	.short	0x0800


	//----- nvinfo : EIATTR_SW_WAR
	.align		4
.L_56:
        /*0a74*/ 	.byte	0x04, 0x36
        /*0a76*/ 	.short	(.L_58 - .L_57)
.L_57:
        /*0a78*/ 	.word	0x00000008
.L_58:


//--------------------- .nv.callgraph             --------------------------
	.section	.nv.callgraph,"",@"SHT_CUDA_CALLGRAPH"
	.align	4
	.sectionentsize	8
	.align		4
        /*0000*/ 	.word	0x00000000
	.align		4
        /*0004*/ 	.word	0xffffffff
	.align		4
        /*0008*/ 	.word	index@(_ZN7cutlass13device_kernelINS_4gemm6kernel13GemmUniversalIN4cute5tupleIJiiiiEEENS1_10collective13CollectiveMmaINS1_35MainloopSm100TmaUmmaWarpSpecializedILi5ELi2ELi2ENS5_IJNS4_1CILi2EEENSA_ILi1EEESC_EEEEENS5_IJNSA_ILi256EEESF_NSA_ILi128EEEEEENS_12float_e5m2_tENS5_IJlSC_lEEESI_SJ_NS4_8TiledMMAINS4_8MMA_AtomIJNS4_10MMA_TraitsINS4_25SM100_MMA_F8F6F4_2x1SM_SSEJSI_SI_fSF_SF_NS4_17integral_constantINS4_4UMMA5MajorELSQ_0EEESR_NSO_INSP_7ScaleInELSS_0EEEST_EEEEEENS4_6LayoutINS5_IJSC_SC_SC_EEENS5_IJNSA_ILi0EEESY_SY_EEEEENS5_IJNS4_10UnderscoreES11_S11_EEEEENS4_18SM100_TMA_2SM_LOADENS4_14ComposedLayoutINS4_7SwizzleILi3ELi4ELi3EEENS4_18smem_ptr_flag_bitsILi8EEENSW_INS5_IJNSA_ILi8EEESG_EEENS5_IJSG_SC_EEEEEEEvNS4_8identityES14_S1E_vS1F_EENS_8epilogue10collective18CollectiveEpilogueINS1H_23Sm100TmaWarpSpecializedILi4ELi2ELi64ELb0ELb0EEEJNS5_IJSG_SF_SG_EEENS5_IJNSW_ISG_SC_EENSW_INSA_ILi64EEESC_EEEEESI_SJ_SI_SJ_NS1H_6fusion15FusionCallbacksIS1L_NS1R_17LinearCombinationISI_fSI_fLNS_15FloatRoundStyleE2EEES1M_S1Q_JEEENS4_5SM1004TMEM4LOAD26SM100_TMEM_LOAD_32dp32b64xENS4_13SM90_TMA_LOADENS15_INS16_ILi2ELi4ELi3EEES19_NSW_INS5_IJS1A_S1O_EEENS5_IJS1O_SC_EEEEEEENS4_39AutoVectorizingCopyWithAssumedAlignmentILi128EEENS4_14SM90_TMA_STOREES26_S28_S28_EEEvvEEEEvNT_6ParamsE)
	.align		4
        /*000c*/ 	.word	index@(__assertfail)
	.align		4
        /*0010*/ 	.word	0x00000000
	.align		4
        /*0014*/ 	.word	0xfffffffe
	.align		4
        /*0018*/ 	.word	0x00000000
	.align		4
        /*001c*/ 	.word	0xfffffffd
	.align		4
        /*0020*/ 	.word	0x00000000
	.align		4
        /*0024*/ 	.word	0xfffffffc


//--------------------- .nv.constant4             --------------------------
	.section	.nv.constant4,"a",@progbits
	.align	8
	.align		8
.nv.constant4:
        /*0000*/ 	.dword	__assertfail
	.align		8
        /*0008*/ 	.dword	__unnamed_1
	.align		8
        /*0010*/ 	.dword	__unnamed_2
	.align		8
        /*0018*/ 	.dword	__unnamed_3
	.align		8
        /*0020*/ 	.dword	_ZN40_INTERNAL_7a3e4870_4_k_cu_b9362cb8_100184cuda3std3__45__cpo5beginE
	.align		8
        /*0028*/ 	.dword	_ZN40_INTERNAL_7a3e4870_4_k_cu_b9362cb8_100184cuda3std3__45__cpo3endE
	.align		8
        /*0030*/ 	.dword	_ZN40_INTERNAL_7a3e4870_4_k_cu_b9362cb8_100184cuda3std3__45__cpo6cbeginE
	.align		8
        /*0038*/ 	.dword	_ZN40_INTERNAL_7a3e4870_4_k_cu_b9362cb8_100184cuda3std3__45__cpo4cendE
	.align		8
        /*0040*/ 	.dword	_ZN40_INTERNAL_7a3e4870_4_k_cu_b9362cb8_100184cuda3std3__442_GLOBAL__N__7a3e4870_4_k_cu_b9362cb8_100186ignoreE
	.align		8
        /*0048*/ 	.dword	_ZN40_INTERNAL_7a3e4870_4_k_cu_b9362cb8_100184cuda3std3__419piecewise_constructE
	.align		8
        /*0050*/ 	.dword	_ZN40_INTERNAL_7a3e4870_4_k_cu_b9362cb8_100184cuda3std3__48in_placeE
	.align		8
        /*0058*/ 	.dword	_ZN40_INTERNAL_7a3e4870_4_k_cu_b9362cb8_100184cuda3std6ranges3__45__cpo4swapE
	.align		8
        /*0060*/ 	.dword	_ZN40_INTERNAL_7a3e4870_4_k_cu_b9362cb8_100184cuda3std6ranges3__45__cpo9iter_moveE
	.align		8
        /*0068*/ 	.dword	_ZN40_INTERNAL_7a3e4870_4_k_cu_b9362cb8_100184cute7productE
	.align		8
        /*0070*/ 	.dword	_ZN40_INTERNAL_7a3e4870_4_k_cu_b9362cb8_100184cute1_E
	.align		8
        /*0078*/ 	.dword	$str$25
	.align		8
        /*0080*/ 	.dword	$str$26
	.align		8
        /*0088*/ 	.dword	$str$27
	.align		8
        /*0090*/ 	.dword	$str$28


//--------------------- .text._ZN7cutlass13device_kernelINS_4gemm6kernel13GemmUniversalIN4cute5tupleIJiiiiEEENS1_10collective13CollectiveMmaINS1_35MainloopSm100TmaUmmaWarpSpecializedILi5ELi2ELi2ENS5_IJNS4_1CILi2EEENSA_ILi1EEESC_EEEEENS5_IJNSA_ILi256EEESF_NSA_ILi128EEEEEENS_12float_e5m2_tENS5_IJlSC_lEEESI_SJ_NS4_8TiledMMAINS4_8MMA_AtomIJNS4_10MMA_TraitsINS4_25SM100_MMA_F8F6F4_2x1SM_SSEJSI_SI_fSF_SF_NS4_17integral_constantINS4_4UMMA5MajorELSQ_0EEESR_NSO_INSP_7ScaleInELSS_0EEEST_EEEEEENS4_6LayoutINS5_IJSC_SC_SC_EEENS5_IJNSA_ILi0EEESY_SY_EEEEENS5_IJNS4_10UnderscoreES11_S11_EEEEENS4_18SM100_TMA_2SM_LOADENS4_14ComposedLayoutINS4_7SwizzleILi3ELi4ELi3EEENS4_18smem_ptr_flag_bitsILi8EEENSW_INS5_IJNSA_ILi8EEESG_EEENS5_IJSG_SC_EEEEEEEvNS4_8identityES14_S1E_vS1F_EENS_8epilogue10collective18CollectiveEpilogueINS1H_23Sm100TmaWarpSpecializedILi4ELi2ELi64ELb0ELb0EEEJNS5_IJSG_SF_SG_EEENS5_IJNSW_ISG_SC_EENSW_INSA_ILi64EEESC_EEEEESI_SJ_SI_SJ_NS1H_6fusion15FusionCallbacksIS1L_NS1R_17LinearCombinationISI_fSI_fLNS_15FloatRoundStyleE2EEES1M_S1Q_JEEENS4_5SM1004TMEM4LOAD26SM100_TMEM_LOAD_32dp32b64xENS4_13SM90_TMA_LOADENS15_INS16_ILi2ELi4ELi3EEES19_NSW_INS5_IJS1A_S1O_EEENS5_IJS1O_SC_EEEEEEENS4_39AutoVectorizingCopyWithAssumedAlignmentILi128EEENS4_14SM90_TMA_STOREES26_S28_S28_EEEvvEEEEvNT_6ParamsE --------------------------
	.section	.text._ZN7cutlass13device_kernelINS_4gemm6kernel13GemmUniversalIN4cute5tupleIJiiiiEEENS1_10collective13CollectiveMmaINS1_35MainloopSm100TmaUmmaWarpSpecializedILi5ELi2ELi2ENS5_IJNS4_1CILi2EEENSA_ILi1EEESC_EEEEENS5_IJNSA_ILi256EEESF_NSA_ILi128EEEEEENS_12float_e5m2_tENS5_IJlSC_lEEESI_SJ_NS4_8TiledMMAINS4_8MMA_AtomIJNS4_10MMA_TraitsINS4_25SM100_MMA_F8F6F4_2x1SM_SSEJSI_SI_fSF_SF_NS4_17integral_constantINS4_4UMMA5MajorELSQ_0EEESR_NSO_INSP_7ScaleInELSS_0EEEST_EEEEEENS4_6LayoutINS5_IJSC_SC_SC_EEENS5_IJNSA_ILi0EEESY_SY_EEEEENS5_IJNS4_10UnderscoreES11_S11_EEEEENS4_18SM100_TMA_2SM_LOADENS4_14ComposedLayoutINS4_7SwizzleILi3ELi4ELi3EEENS4_18smem_ptr_flag_bitsILi8EEENSW_INS5_IJNSA_ILi8EEESG_EEENS5_IJSG_SC_EEEEEEEvNS4_8identityES14_S1E_vS1F_EENS_8epilogue10collective18CollectiveEpilogueINS1H_23Sm100TmaWarpSpecializedILi4ELi2ELi64ELb0ELb0EEEJNS5_IJSG_SF_SG_EEENS5_IJNSW_ISG_SC_EENSW_INSA_ILi64EEESC_EEEEESI_SJ_SI_SJ_NS1H_6fusion15FusionCallbacksIS1L_NS1R_17LinearCombinationISI_fSI_fLNS_15FloatRoundStyleE2EEES1M_S1Q_JEEENS4_5SM1004TMEM4LOAD26SM100_TMEM_LOAD_32dp32b64xENS4_13SM90_TMA_LOADENS15_INS16_ILi2ELi4ELi3EEES19_NSW_INS5_IJS1A_S1O_EEENS5_IJS1O_SC_EEEEEEENS4_39AutoVectorizingCopyWithAssumedAlignmentILi128EEENS4_14SM90_TMA_STOREES26_S28_S28_EEEvvEEEEvNT_6ParamsE,"ax",@progbits
	.align	128
.text._ZN7cutlass13device_kernelINS_4gemm6kernel13GemmUniversalIN4cute5tupleIJiiiiEEENS1_10collective13CollectiveMmaINS1_35MainloopSm100TmaUmmaWarpSpecializedILi5ELi2ELi2ENS5_IJNS4_1CILi2EEENSA_ILi1EEESC_EEEEENS5_IJNSA_ILi256EEESF_NSA_ILi128EEEEEENS_12float_e5m2_tENS5_IJlSC_lEEESI_SJ_NS4_8TiledMMAINS4_8MMA_AtomIJNS4_10MMA_TraitsINS4_25SM100_MMA_F8F6F4_2x1SM_SSEJSI_SI_fSF_SF_NS4_17integral_constantINS4_4UMMA5MajorELSQ_0EEESR_NSO_INSP_7ScaleInELSS_0EEEST_EEEEEENS4_6LayoutINS5_IJSC_SC_SC_EEENS5_IJNSA_ILi0EEESY_SY_EEEEENS5_IJNS4_10UnderscoreES11_S11_EEEEENS4_18SM100_TMA_2SM_LOADENS4_14ComposedLayoutINS4_7SwizzleILi3ELi4ELi3EEENS4_18smem_ptr_flag_bitsILi8EEENSW_INS5_IJNSA_ILi8EEESG_EEENS5_IJSG_SC_EEEEEEEvNS4_8identityES14_S1E_vS1F_EENS_8epilogue10collective18CollectiveEpilogueINS1H_23Sm100TmaWarpSpecializedILi4ELi2ELi64ELb0ELb0EEEJNS5_IJSG_SF_SG_EEENS5_IJNSW_ISG_SC_EENSW_INSA_ILi64EEESC_EEEEESI_SJ_SI_SJ_NS1H_6fusion15FusionCallbacksIS1L_NS1R_17LinearCombinationISI_fSI_fLNS_15FloatRoundStyleE2EEES1M_S1Q_JEEENS4_5SM1004TMEM4LOAD26SM100_TMEM_LOAD_32dp32b64xENS4_13SM90_TMA_LOADENS15_INS16_ILi2ELi4ELi3EEES19_NSW_INS5_IJS1A_S1O_EEENS5_IJS1O_SC_EEEEEEENS4_39AutoVectorizingCopyWithAssumedAlignmentILi128EEENS4_14SM90_TMA_STOREES26_S28_S28_EEEvvEEEEvNT_6ParamsE:
        .type           _ZN7cutlass13device_kernelINS_4gemm6kernel13GemmUniversalIN4cute5tupleIJiiiiEEENS1_10collective13CollectiveMmaINS1_35MainloopSm100TmaUmmaWarpSpecializedILi5ELi2ELi2ENS5_IJNS4_1CILi2EEENSA_ILi1EEESC_EEEEENS5_IJNSA_ILi256EEESF_NSA_ILi128EEEEEENS_12float_e5m2_tENS5_IJlSC_lEEESI_SJ_NS4_8TiledMMAINS4_8MMA_AtomIJNS4_10MMA_TraitsINS4_25SM100_MMA_F8F6F4_2x1SM_SSEJSI_SI_fSF_SF_NS4_17integral_constantINS4_4UMMA5MajorELSQ_0EEESR_NSO_INSP_7ScaleInELSS_0EEEST_EEEEEENS4_6LayoutINS5_IJSC_SC_SC_EEENS5_IJNSA_ILi0EEESY_SY_EEEEENS5_IJNS4_10UnderscoreES11_S11_EEEEENS4_18SM100_TMA_2SM_LOADENS4_14ComposedLayoutINS4_7SwizzleILi3ELi4ELi3EEENS4_18smem_ptr_flag_bitsILi8EEENSW_INS5_IJNSA_ILi8EEESG_EEENS5_IJSG_SC_EEEEEEEvNS4_8identityES14_S1E_vS1F_EENS_8epilogue10collective18CollectiveEpilogueINS1H_23Sm100TmaWarpSpecializedILi4ELi2ELi64ELb0ELb0EEEJNS5_IJSG_SF_SG_EEENS5_IJNSW_ISG_SC_EENSW_INSA_ILi64EEESC_EEEEESI_SJ_SI_SJ_NS1H_6fusion15FusionCallbacksIS1L_NS1R_17LinearCombinationISI_fSI_fLNS_15FloatRoundStyleE2EEES1M_S1Q_JEEENS4_5SM1004TMEM4LOAD26SM100_TMEM_LOAD_32dp32b64xENS4_13SM90_TMA_LOADENS15_INS16_ILi2ELi4ELi3EEES19_NSW_INS5_IJS1A_S1O_EEENS5_IJS1O_SC_EEEEEEENS4_39AutoVectorizingCopyWithAssumedAlignmentILi128EEENS4_14SM90_TMA_STOREES26_S28_S28_EEEvvEEEEvNT_6ParamsE,@function
        .size           _ZN7cutlass13device_kernelINS_4gemm6kernel13GemmUniversalIN4cute5tupleIJiiiiEEENS1_10collective13CollectiveMmaINS1_35MainloopSm100TmaUmmaWarpSpecializedILi5ELi2ELi2ENS5_IJNS4_1CILi2EEENSA_ILi1EEESC_EEEEENS5_IJNSA_ILi256EEESF_NSA_ILi128EEEEEENS_12float_e5m2_tENS5_IJlSC_lEEESI_SJ_NS4_8TiledMMAINS4_8MMA_AtomIJNS4_10MMA_TraitsINS4_25SM100_MMA_F8F6F4_2x1SM_SSEJSI_SI_fSF_SF_NS4_17integral_constantINS4_4UMMA5MajorELSQ_0EEESR_NSO_INSP_7ScaleInELSS_0EEEST_EEEEEENS4_6LayoutINS5_IJSC_SC_SC_EEENS5_IJNSA_ILi0EEESY_SY_EEEEENS5_IJNS4_10UnderscoreES11_S11_EEEEENS4_18SM100_TMA_2SM_LOADENS4_14ComposedLayoutINS4_7SwizzleILi3ELi4ELi3EEENS4_18smem_ptr_flag_bitsILi8EEENSW_INS5_IJNSA_ILi8EEESG_EEENS5_IJSG_SC_EEEEEEEvNS4_8identityES14_S1E_vS1F_EENS_8epilogue10collective18CollectiveEpilogueINS1H_23Sm100TmaWarpSpecializedILi4ELi2ELi64ELb0ELb0EEEJNS5_IJSG_SF_SG_EEENS5_IJNSW_ISG_SC_EENSW_INSA_ILi64EEESC_EEEEESI_SJ_SI_SJ_NS1H_6fusion15FusionCallbacksIS1L_NS1R_17LinearCombinationISI_fSI_fLNS_15FloatRoundStyleE2EEES1M_S1Q_JEEENS4_5SM1004TMEM4LOAD26SM100_TMEM_LOAD_32dp32b64xENS4_13SM90_TMA_LOADENS15_INS16_ILi2ELi4ELi3EEES19_NSW_INS5_IJS1A_S1O_EEENS5_IJS1O_SC_EEEEEEENS4_39AutoVectorizingCopyWithAssumedAlignmentILi128EEENS4_14SM90_TMA_STOREES26_S28_S28_EEEvvEEEEvNT_6ParamsE,(.L_x_191 - _ZN7cutlass13device_kernelINS_4gemm6kernel13GemmUniversalIN4cute5tupleIJiiiiEEENS1_10collective13CollectiveMmaINS1_35MainloopSm100TmaUmmaWarpSpecializedILi5ELi2ELi2ENS5_IJNS4_1CILi2EEENSA_ILi1EEESC_EEEEENS5_IJNSA_ILi256EEESF_NSA_ILi128EEEEEENS_12float_e5m2_tENS5_IJlSC_lEEESI_SJ_NS4_8TiledMMAINS4_8MMA_AtomIJNS4_10MMA_TraitsINS4_25SM100_MMA_F8F6F4_2x1SM_SSEJSI_SI_fSF_SF_NS4_17integral_constantINS4_4UMMA5MajorELSQ_0EEESR_NSO_INSP_7ScaleInELSS_0EEEST_EEEEEENS4_6LayoutINS5_IJSC_SC_SC_EEENS5_IJNSA_ILi0EEESY_SY_EEEEENS5_IJNS4_10UnderscoreES11_S11_EEEEENS4_18SM100_TMA_2SM_LOADENS4_14ComposedLayoutINS4_7SwizzleILi3ELi4ELi3EEENS4_18smem_ptr_flag_bitsILi8EEENSW_INS5_IJNSA_ILi8EEESG_EEENS5_IJSG_SC_EEEEEEEvNS4_8identityES14_S1E_vS1F_EENS_8epilogue10collective18CollectiveEpilogueINS1H_23Sm100TmaWarpSpecializedILi4ELi2ELi64ELb0ELb0EEEJNS5_IJSG_SF_SG_EEENS5_IJNSW_ISG_SC_EENSW_INSA_ILi64EEESC_EEEEESI_SJ_SI_SJ_NS1H_6fusion15FusionCallbacksIS1L_NS1R_17LinearCombinationISI_fSI_fLNS_15FloatRoundStyleE2EEES1M_S1Q_JEEENS4_5SM1004TMEM4LOAD26SM100_TMEM_LOAD_32dp32b64xENS4_13SM90_TMA_LOADENS15_INS16_ILi2ELi4ELi3EEES19_NSW_INS5_IJS1A_S1O_EEENS5_IJS1O_SC_EEEEEEENS4_39AutoVectorizingCopyWithAssumedAlignmentILi128EEENS4_14SM90_TMA_STOREES26_S28_S28_EEEvvEEEEvNT_6ParamsE)
        .other          _ZN7cutlass13device_kernelINS_4gemm6kernel13GemmUniversalIN4cute5tupleIJiiiiEEENS1_10collective13CollectiveMmaINS1_35MainloopSm100TmaUmmaWarpSpecializedILi5ELi2ELi2ENS5_IJNS4_1CILi2EEENSA_ILi1EEESC_EEEEENS5_IJNSA_ILi256EEESF_NSA_ILi128EEEEEENS_12float_e5m2_tENS5_IJlSC_lEEESI_SJ_NS4_8TiledMMAINS4_8MMA_AtomIJNS4_10MMA_TraitsINS4_25SM100_MMA_F8F6F4_2x1SM_SSEJSI_SI_fSF_SF_NS4_17integral_constantINS4_4UMMA5MajorELSQ_0EEESR_NSO_INSP_7ScaleInELSS_0EEEST_EEEEEENS4_6LayoutINS5_IJSC_SC_SC_EEENS5_IJNSA_ILi0EEESY_SY_EEEEENS5_IJNS4_10UnderscoreES11_S11_EEEEENS4_18SM100_TMA_2SM_LOADENS4_14ComposedLayoutINS4_7SwizzleILi3ELi4ELi3EEENS4_18smem_ptr_flag_bitsILi8EEENSW_INS5_IJNSA_ILi8EEESG_EEENS5_IJSG_SC_EEEEEEEvNS4_8identityES14_S1E_vS1F_EENS_8epilogue10collective18CollectiveEpilogueINS1H_23Sm100TmaWarpSpecializedILi4ELi2ELi64ELb0ELb0EEEJNS5_IJSG_SF_SG_EEENS5_IJNSW_ISG_SC_EENSW_INSA_ILi64EEESC_EEEEESI_SJ_SI_SJ_NS1H_6fusion15FusionCallbacksIS1L_NS1R_17LinearCombinationISI_fSI_fLNS_15FloatRoundStyleE2EEES1M_S1Q_JEEENS4_5SM1004TMEM4LOAD26SM100_TMEM_LOAD_32dp32b64xENS4_13SM90_TMA_LOADENS15_INS16_ILi2ELi4ELi3EEES19_NSW_INS5_IJS1A_S1O_EEENS5_IJS1O_SC_EEEEEEENS4_39AutoVectorizingCopyWithAssumedAlignmentILi128EEENS4_14SM90_TMA_STOREES26_S28_S28_EEEvvEEEEvNT_6ParamsE,@"STO_CUDA_ENTRY STV_DEFAULT"
_ZN7cutlass13device_kernelINS_4gemm6kernel13GemmUniversalIN4cute5tupleIJiiiiEEENS1_10collective13CollectiveMmaINS1_35MainloopSm100TmaUmmaWarpSpecializedILi5ELi2ELi2ENS5_IJNS4_1CILi2EEENSA_ILi1EEESC_EEEEENS5_IJNSA_ILi256EEESF_NSA_ILi128EEEEEENS_12float_e5m2_tENS5_IJlSC_lEEESI_SJ_NS4_8TiledMMAINS4_8MMA_AtomIJNS4_10MMA_TraitsINS4_25SM100_MMA_F8F6F4_2x1SM_SSEJSI_SI_fSF_SF_NS4_17integral_constantINS4_4UMMA5MajorELSQ_0EEESR_NSO_INSP_7ScaleInELSS_0EEEST_EEEEEENS4_6LayoutINS5_IJSC_SC_SC_EEENS5_IJNSA_ILi0EEESY_SY_EEEEENS5_IJNS4_10UnderscoreES11_S11_EEEEENS4_18SM100_TMA_2SM_LOADENS4_14ComposedLayoutINS4_7SwizzleILi3ELi4ELi3EEENS4_18smem_ptr_flag_bitsILi8EEENSW_INS5_IJNSA_ILi8EEESG_EEENS5_IJSG_SC_EEEEEEEvNS4_8identityES14_S1E_vS1F_EENS_8epilogue10collective18CollectiveEpilogueINS1H_23Sm100TmaWarpSpecializedILi4ELi2ELi64ELb0ELb0EEEJNS5_IJSG_SF_SG_EEENS5_IJNSW_ISG_SC_EENSW_INSA_ILi64EEESC_EEEEESI_SJ_SI_SJ_NS1H_6fusion15FusionCallbacksIS1L_NS1R_17LinearCombinationISI_fSI_fLNS_15FloatRoundStyleE2EEES1M_S1Q_JEEENS4_5SM1004TMEM4LOAD26SM100_TMEM_LOAD_32dp32b64xENS4_13SM90_TMA_LOADENS15_INS16_ILi2ELi4ELi3EEES19_NSW_INS5_IJS1A_S1O_EEENS5_IJS1O_SC_EEEEEEENS4_39AutoVectorizingCopyWithAssumedAlignmentILi128EEENS4_14SM90_TMA_STOREES26_S28_S28_EEEvvEEEEvNT_6ParamsE:
[----:B------:R-:W1:Y:S01]  /*0000*/  LDC R1, c[0x0][0x37c] ;  /* 0x0000df00ff017b82 */ /* 0x000e620000000800 */
[----:B------:R-:W2:Y:S01]  /*0010*/  S2R R185, SR_TID.X ;  /* 0x0000000000b97919 */ /* 0x000ea20000002100 */
[----:B------:R-:W3:Y:S06]  /*0020*/  LDCU.64 UR6, c[0x0][0x890] ;  /* 0x00011200ff0677ac */ /* 0x000eec0008000a00 */
[----:B------:R-:W4:Y:S01]  /*0030*/  S2UR UR37, SR_CgaCtaId ;  /* 0x00000000002579c3 */ /* 0x000f220000008800 */
[----:B------:R-:W-:Y:S02]  /*0040*/  PRMT R171, RZ, 0x7610, R171 ;  /* 0x00007610ffab7816 */ /* 0x000fe400000000ab */
[----:B------:R-:W-:Y:S01]  /*0050*/  ELECT P1, URZ, PT ;  /* 0x0000000000ff782f */ /* 0x000fe20003820000 */
[----:B------:R-:W1:Y:S01]  /*0060*/  LDCU.64 UR46, c[0x0][0x358] ;  /* 0x00006b00ff2e77ac */ /* 0x000e620008000a00 */
[----:B---3--:R-:W-:-:S04]  /*0070*/  UISETP.NE.U32.AND UP0, UPT, UR6, URZ, UPT ;  /* 0x000000ff0600728c */ /* 0x008fc8000bf05070 */
[----:B------:R-:W-:Y:S02]  /*0080*/  UISETP.NE.AND.EX UP0, UPT, UR7, URZ, UPT, UP0 ;  /* 0x000000ff0700728c */ /* 0x000fe4000bf05300 */
[----:B----4-:R-:W-:Y:S02]  /*0090*/  ULOP3.LUT UR5, UR37, 0x1, URZ, 0xc0, !UPT ;  /* 0x0000000125057892 */ /* 0x010fe4000f8ec0ff */
[----:B------:R-:W-:Y:S01]  /*00a0*/  ULOP3.LUT UR4, UR37, 0x1, URZ, 0x3c, !UPT ;  /* 0x0000000125047892 */ /* 0x000fe2000f8e3cff */
[----:B--2---:R-:W-:-:S05]  /*00b0*/  SHF.R.U32.HI R173, RZ, 0x5, R185 ;  /* 0x00000005ffad7819 */ /* 0x004fca00000116b9 */
[----:B------:R-:W2:Y:S02]  /*00c0*/  SHFL.IDX PT, R0, R173, RZ, 0x1f ;  /* 0x00001fffad007589 */ /* 0x000ea400000e0000 */
[----:B--2---:R-:W-:Y:S01]  /*00d0*/  R2UR UR10, R0 ;  /* 0x00000000000a72ca */ /* 0x004fe200000e0000 */
[----:B-1----:R-:W-:-:S14]  /*00e0*/  BRA.U UP0, `(.L_x_0) ;  /* 0x00000001002c7547 */ /* 0x002fdc000b800000 */
[----:B------:R-:W1:Y:S02]  /*00f0*/  LDCU.64 UR8, c[0x0][0x888] ;  /* 0x00011100ff0877ac */ /* 0x000e640008000a00 */
[----:B-1----:R-:W-:-:S04]  /*0100*/  UISETP.NE.U32.AND UP0, UPT, UR8, URZ, UPT ;  /* 0x000000ff0800728c */ /* 0x002fc8000bf05070 */
[----:B------:R-:W-:-:S09]  /*0110*/  UISETP.NE.AND.EX UP0, UPT, UR9, URZ, UPT, UP0 ;  /* 0x000000ff0900728c */ /* 0x000fd2000bf05300 */
[----:B------:R-:W-:Y:S05]  /*0120*/  BRA.U !UP0, `(.L_x_1) ;  /* 0x0000000108107547 */ /* 0x000fea000b800000 */
[----:B------:R-:W1:Y:S02]  /*0130*/  LDC.64 R2, c[0x0][0x888] ;  /* 0x00022200ff027b82 */ /* 0x000e640000000a00 */
[----:B-1----:R1:W5:Y:S01]  /*0140*/  LDG.E R81, desc[UR46][R2.64] ;  /* 0x0000002e02517981 */ /* 0x002362000c1e1900 */
[----:B------:R-:W-:Y:S01]  /*0150*/  HFMA2 R171, -RZ, RZ, 0, 5.9604644775390625e-08 ;  /* 0x00000001ffab7431 */ /* 0x000fe200000001ff */
[----:B------:R-:W-:Y:S05]  /*0160*/  BRA `(.L_x_0) ;  /* 0x00000000000c7947 */ /* 0x000fea0003800000 */
.L_x_1:
[----:B------:R-:W1:Y:S01]  /*0170*/  LDCU UR8, c[0x0][0x880] ;  /* 0x00011000ff0877ac */ /* 0x000e620008000800 */
[----:B------:R-:W-:Y:S01]  /*0180*/  HFMA2 R171, -RZ, RZ, 0, 5.9604644775390625e-08 ;  /* 0x00000001ffab7431 */ /* 0x000fe200000001ff */
[----:B-1----:R-:W-:-:S07]  /*0190*/  MOV R81, UR8 ;  /* 0x0000000800517c02 */ /* 0x002fce0008000f00 */
.L_x_0:
[----:B------:R-:W2:Y:S02]  /*01a0*/  LDCU.64 UR8, c[0x0][0x8b0] ;  /* 0x00011600ff0877ac */ /* 0x000ea40008000a00 */
[----:B--2---:R-:W-:-:S04]  /*01b0*/  UISETP.NE.U32.AND UP0, UPT, UR8, URZ, UPT ;  /* 0x000000ff0800728c */ /* 0x004fc8000bf05070 */
[----:B------:R-:W-:-:S09]  /*01c0*/  UISETP.NE.AND.EX UP0, UPT, UR9, URZ, UPT, UP0 ;  /* 0x000000ff0900728c */ /* 0x000fd2000bf05300 */
[----:B------:R-:W-:Y:S05]  /*01d0*/  BRA.U UP0, `(.L_x_2) ;  /* 0x0000000100247547 */ /* 0x000fea000b800000 */
[----:B------:R-:W2:Y:S02]  /*01e0*/  LDCU.64 UR8, c[0x0][0x8a8] ;  /* 0x00011500ff0877ac */ /* 0x000ea40008000a00 */
[----:B--2---:R-:W-:-:S04]  /*01f0*/  UISETP.NE.U32.AND UP0, UPT, UR8, URZ, UPT ;  /* 0x000000ff0800728c */ /* 0x004fc8000bf05070 */
[----:B------:R-:W-:-:S09]  /*0200*/  UISETP.NE.AND.EX UP0, UPT, UR9, URZ, UPT, UP0 ;  /* 0x000000ff0900728c */ /* 0x000fd2000bf05300 */
[----:B------:R-:W-:Y:S05]  /*0210*/  BRA.U !UP0, `(.L_x_3) ;  /* 0x00000001080c7547 */ /* 0x000fea000b800000 */
[----:B------:R-:W2:Y:S02]  /*0220*/  LDC.64 R78, c[0x0][0x8a8] ;  /* 0x00022a00ff4e7b82 */ /* 0x000ea40000000a00 */
[----:B--2---:R2:W5:Y:S01]  /*0230*/  LDG.E R78, desc[UR46][R78.64] ;  /* 0x0000002e4e4e7981 */ /* 0x004562000c1e1900 */
[----:B------:R-:W-:Y:S05]  /*0240*/  BRA `(.L_x_2) ;  /* 0x0000000000087947 */ /* 0x000fea0003800000 */
.L_x_3:
[----:B------:R-:W2:Y:S02]  /*0250*/  LDCU UR8, c[0x0][0x8a0] ;  /* 0x00011400ff0877ac */ /* 0x000ea40008000800 */
[----:B--2---:R-:W-:Y:S02]  /*0260*/  MOV R78, UR8 ;  /* 0x00000008004e7c02 */ /* 0x004fe40008000f00 */
.L_x_2:
[----:B------:R-:W-:Y:S01]  /*0270*/  IMAD.U32 R0, RZ, RZ, UR10 ;  /* 0x0000000aff007e24 */ /* 0x000fe2000f8e00ff */
[----:B------:R-:W-:Y:S04]  /*0280*/  BSSY.RECONVERGENT B0, `(.L_x_4) ;  /* 0x000000c000007945 */ /* 0x000fe80003800200 */
[C---:B------:R-:W-:Y:S02]  /*0290*/  ISETP.NE.OR P2, PT, R0.reuse, 0x1, !P1 ;  /* 0x000000010000780c */ /* 0x040fe40004f45670 */
[----:B------:R-:W-:-:S11]  /*02a0*/  ISETP.NE.OR P0, PT, R0, 0x3, !P1 ;  /* 0x000000030000780c */ /* 0x000fd60004f05670 */
[----:B------:R-:W-:Y:S05]  /*02b0*/  @P2 BRA `(.L_x_5) ;  /* 0x0000000000202947 */ /* 0x000fea0003800000 */
[----:B------:R-:W3:Y:S02]  /*02c0*/  LDCU.64 UR8, c[0x0][0x348] ;  /* 0x00006900ff0877ac */ /* 0x000ee40008000a00 */
[----:B---3--:R-:W-:Y:S02]  /*02d0*/  UIADD3 UR12, UP1, UPT, UR8, 0x80, URZ ;  /* 0x00000080080c7890 */ /* 0x008fe4000ff3e0ff */
[----:B------:R-:W-:Y:S02]  /*02e0*/  UIADD3 UR8, UP0, UPT, UR8, 0x180, URZ ;  /* 0x0000018008087890 */ /* 0x000fe4000ff1e0ff */
[----:B------:R-:W-:Y:S02]  /*02f0*/  UIADD3.X UR13, UPT, UPT, URZ, UR9, URZ, UP1, !UPT ;  /* 0x00000009ff0d7290 */ /* 0x000fe40008ffe4ff */
[----:B------:R-:W-:-:S07]  /*0300*/  UIADD3.X UR9, UPT, UPT, URZ, UR9, URZ, UP0, !UPT ;  /* 0x00000009ff097290 */ /* 0x000fce00087fe4ff */
[----:B------:R3:W-:Y:S02]  /*0310*/  UTMACCTL.PF [UR12] ;  /* 0x000000000c0079b9 */ /* 0x0007e40008040000 */
[----:B------:R3:W-:Y:S02]  /*0320*/  UTMACCTL.PF [UR8] ;  /* 0x00000000080079b9 */ /* 0x0007e40008040000 */
[----:B---3--:R-:W-:Y:S01]  /*0330*/  NOP ;  /* 0x0000000000007918 */ /* 0x008fe20000000000 */
.L_x_5:
[----:B------:R-:W-:Y:S05]  /*0340*/  BSYNC.RECONVERGENT B0 ;  /* 0x0000000000007941 */ /* 0x000fea0003800200 */
.L_x_4:
[----:B------:R-:W-:Y:S04]  /*0350*/  BSSY.RECONVERGENT B0, `(.L_x_6) ;  /* 0x000000a000007945 */ /* 0x000fe80003800200 */
        /* <DEDUP_REMOVED lines=9> */
.L_x_7:
[----:B------:R-:W-:Y:S05]  /*03f0*/  BSYNC.RECONVERGENT B0 ;  /* 0x0000000000007941 */ /* 0x000fea0003800200 */
.L_x_6:
[----:B------:R-:W3:Y:S01]  /*0400*/  LDCU.64 UR8, c[0x0][0x888] ;  /* 0x00011100ff0877ac */ /* 0x000ee20008000a00 */
[----:B------:R-:W-:Y:S02]  /*0410*/  UISETP.EQ.U32.AND UP1, UPT, UR6, URZ, UPT ;  /* 0x000000ff0600728c */ /* 0x000fe4000bf22070 */
[----:B------:R-:W-:Y:S02]  /*0420*/  UPLOP3.LUT UP5, UPT, UPT, UPT, UPT, 0x80, 0x8 ;  /* 0x000000000008789c */ /* 0x000fe40003faf070 */
[----:B---3--:R-:W-:-:S04]  /*0430*/  UISETP.NE.U32.AND UP0, UPT, UR8, URZ, UPT ;  /* 0x000000ff0800728c */ /* 0x008fc8000bf05070 */
[----:B------:R-:W-:-:S04]  /*0440*/  UISETP.NE.AND.EX UP0, UPT, UR9, URZ, UPT, UP0 ;  /* 0x000000ff0900728c */ /* 0x000fc8000bf05300 */
[----:B------:R-:W-:-:S04]  /*0450*/  UISETP.EQ.OR.EX UP2, UPT, UR7, URZ, !UP0, UP1 ;  /* 0x000000ff0700728c */ /* 0x000fc8000c742710 */
[----:B------:R-:W-:-:S05]  /*0460*/  UP2UR UR50, UPR, URZ, 0x4 ;  /* 0x00000004ff327883 */ /* 0x000fca0008000000 */
[----:B------:R-:W-:Y:S07]  /*0470*/  BRA.U !UP2, `(.L_x_8) ;  /* 0x000000010a207547 */ /* 0x000fee000b800000 */
[----:B------:R-:W-:Y:S01]  /*0480*/  UISETP.NE.U32.AND UP2, UPT, UR6, URZ, UPT ;  /* 0x000000ff0600728c */ /* 0x000fe2000bf45070 */
[----:B-----5:R-:W-:Y:S01]  /*0490*/  FSETP.NEU.AND P0, PT, R81, RZ, PT ;  /* 0x000000ff5100720b */ /* 0x020fe20003f0d000 */
[----:B------:R-:W-:Y:S02]  /*04a0*/  USEL UR6, URZ, 0xffffffff, UP0 ;  /* 0xffffffffff067887 */ /* 0x000fe40008000000 */
[----:B------:R-:W-:-:S10]  /*04b0*/  UISETP.NE.AND.EX UP2, UPT, UR7, URZ, UPT, UP2 ;  /* 0x000000ff0700728c */ /* 0x000fd4000bf45320 */
[----:B------:R-:W-:Y:S01]  /*04c0*/  VOTEU.ANY UP1, P0 ;  /* 0x0000000000ff7886 */ /* 0x000fe20000020100 */
[----:B------:R-:W-:-:S04]  /*04d0*/  @!UP2 USEL UR6, URZ, 0xffffffff, UP1 ;  /* 0xffffffffff06a887 */ /* 0x000fc80008800000 */
[----:B------:R-:W-:-:S04]  /*04e0*/  ULOP3.LUT UR6, UR6, 0x1, URZ, 0xc0, !UPT ;  /* 0x0000000106067892 */ /* 0x000fc8000f8ec0ff */
[----:B------:R-:W-:-:S11]  /*04f0*/  UISETP.NE.U32.AND UP5, UPT, UR6, 0x1, UPT ;  /* 0x000000010600788c */ /* 0x000fd6000bfa5070 */
.L_x_8:
[----:B------:R-:W3:Y:S01]  /*0500*/  SHFL.IDX PT, R0, R173, RZ, 0x1f ;  /* 0x00001fffad007589 */ /* 0x000ee200000e0000 */
[----:B------:R-:W-:-:S04]  /*0510*/  UISETP.NE.AND UP1, UPT, UR10, 0x2, UPT ;  /* 0x000000020a00788c */ /* 0x000fc8000bf25270 */
[----:B------:R-:W-:Y:S02]  /*0520*/  UISETP.EQ.AND UP2, UPT, UR5, URZ, !UP1 ;  /* 0x000000ff0500728c */ /* 0x000fe4000cf42270 */
[----:B------:R-:W-:-:S04]  /*0530*/  USEL UR6, URZ, 0x1, UP1 ;  /* 0x00000001ff067887 */ /* 0x000fc80008800000 */
[----:B------:R-:W-:Y:S02]  /*0540*/  PLOP3.LUT P5, PT, P1, PT, UP2, 0x80, 0x8 ;  /* 0x000000000008781c */ /* 0x000fe40000faf028 */
[----:B---3--:R-:W-:-:S13]  /*0550*/  ISETP.NE.AND P0, PT, R0, RZ, PT ;  /* 0x000000ff0000720c */ /* 0x008fda0003f05270 */
[----:B------:R-:W-:Y:S05]  /*0560*/  @P0 BRA `(.L_x_9) ;  /* 0x00000000004c0947 */ /* 0x000fea0003800000 */
[----:B------:R-:W-:Y:S01]  /*0570*/  UMOV UR8, 0x400 ;  /* 0x0000040000087882 */ /* 0x000fe20000000000 */
[----:B------:R-:W-:Y:S01]  /*0580*/  UMOV UR7, 0x1 ;  /* 0x0000000100077882 */ /* 0x000fe20000000000 */
[----:B------:R-:W-:Y:S02]  /*0590*/  ULEA UR8, UR37, UR8, 0x18 ;  /* 0x0000000825087291 */ /* 0x000fe4000f8ec0ff */
[----:B------:R-:W-:-:S04]  /*05a0*/  UIADD3 UR12, UPT, UPT, -UR7, 0x100000, URZ ;  /* 0x00100000070c7890 */ /* 0x000fc8000fffe1ff */
[----:B------:R-:W-:Y:S02]  /*05b0*/  USHF.L.U32 UR13, UR12, 0xb, URZ ;  /* 0x0000000b0c0d7899 */ /* 0x000fe400080006ff */
[----:B------:R-:W-:Y:S01]  /*05c0*/  USHF.L.U32 UR12, UR12, 0x1, URZ ;  /* 0x000000010c0c7899 */ /* 0x000fe200080006ff */
[----:B------:R-:W-:Y:S01]  /*05d0*/  ELECT P0, URZ, PT ;  /* 0x0000000000ff782f */ /* 0x000fe20003800000 */
[----:B------:R-:W3:Y:S10]  /*05e0*/  FENCE.VIEW.ASYNC.S ;  /* 0x00000000000073c6 */ /* 0x000ef40000000000 */
[----:B---3--:R3:W4:Y:S01]  /*05f0*/  SYNCS.EXCH.64 URZ, [UR8], UR12 ;  /* 0x0000000c08ff75b2 */ /* 0x0087220008000100 */
[----:B------:R3:W1:Y:S01]  /*0600*/  SYNCS.EXCH.64 URZ, [UR8+0x28], UR12 ;  /* 0x0000280c08ff75b2 */ /* 0x0006620008000100 */
        /* <DEDUP_REMOVED lines=8> */
[----:B------:R-:W-:Y:S01]  /*0690*/  NOP ;  /* 0x0000000000007918 */ /* 0x000fe20000000000 */
.L_x_9:
[----:B------:R-:W2:Y:S01]  /*06a0*/  SHFL.IDX PT, R0, R173, RZ, 0x1f ;  /* 0x00001fffad007589 */ /* 0x000ea200000e0000 */
[----:B------:R-:W-:Y:S01]  /*06b0*/  NOP ;  /* 0x0000000000007918 */ /* 0x000fe20000000000 */
[----:B--2---:R-:W-:-:S13]  /*06c0*/  ISETP.NE.AND P0, PT, R0, 0x1, PT ;  /* 0x000000010000780c */ /* 0x004fda0003f05270 */
[----:B------:R-:W-:Y:S05]  /*06d0*/  @P0 BRA `(.L_x_10) ;  /* 0x0000000000540947 */ /* 0x000fea0003800000 */
[----:B------:R-:W-:Y:S01]  /*06e0*/  UMOV UR9, 0x400 ;  /* 0x0000040000097882 */ /* 0x000fe20000000000 */
[----:B---3--:R-:W-:Y:S01]  /*06f0*/  UMOV UR8, 0x20 ;  /* 0x0000002000087882 */ /* 0x008fe20000000000 */
[----:B------:R-:W-:Y:S01]  /*0700*/  UMOV UR7, 0x80 ;  /* 0x0000008000077882 */ /* 0x000fe20000000000 */
[----:B------:R-:W-:Y:S02]  /*0710*/  ULEA UR9, UR37, UR9, 0x18 ;  /* 0x0000000925097291 */ /* 0x000fe4000f8ec0ff */
[----:B------:R-:W-:-:S04]  /*0720*/  UIADD3 UR12, UPT, UPT, -UR8, 0x100000, URZ ;  /* 0x00100000080c7890 */ /* 0x000fc8000fffe1ff */
[----:B------:R-:W-:Y:S02]  /*0730*/  USHF.L.U32 UR13, UR12, 0xb, URZ ;  /* 0x0000000b0c0d7899 */ /* 0x000fe400080006ff */
[----:B------:R-:W-:Y:S02]  /*0740*/  USHF.L.U32 UR12, UR12, 0x1, URZ ;  /* 0x000000010c0c7899 */ /* 0x000fe400080006ff */
[----:B------:R-:W-:-:S04]  /*0750*/  UIADD3 UR14, UPT, UPT, -UR7, 0x100000, URZ ;  /* 0x00100000070e7890 */ /* 0x000fc8000fffe1ff */
[----:B------:R-:W-:Y:S02]  /*0760*/  USHF.L.U32 UR15, UR14, 0xb, URZ ;  /* 0x0000000b0e0f7899 */ /* 0x000fe400080006ff */
[----:B------:R-:W-:Y:S01]  /*0770*/  USHF.L.U32 UR14, UR14, 0x1, URZ ;  /* 0x000000010e0e7899 */ /* 0x000fe200080006ff */
[----:B------:R-:W-:Y:S01]  /*0780*/  ELECT P0, URZ, PT ;  /* 0x0000000000ff782f */ /* 0x000fe20003800000 */
[----:B------:R-:W2:Y:S02]  /*0790*/  FENCE.VIEW.ASYNC.S ;  /* 0x00000000000073c6 */ /* 0x000ea40000000000 */
[----:B--2---:R2:W3:Y:S08]  /*07a0*/  SYNCS.EXCH.64 URZ, [UR9+0x50], UR12 ;  /* 0x0000500c09ff75b2 */ /* 0x0044f00008000100 */
        /* <DEDUP_REMOVED lines=8> */
.L_x_10:
[----:B------:R-:W4:Y:S01]  /*0830*/  SHFL.IDX PT, R0, R173, RZ, 0x1f ;  /* 0x00001fffad007589 */ /* 0x000f2200000e0000 */
[----:B------:R-:W-:Y:S01]  /*0840*/  NOP ;  /* 0x0000000000007918 */ /* 0x000fe20000000000 */
[----:B----4-:R-:W-:-:S13]  /*0850*/  ISETP.NE.AND P0, PT, R0, 0x3, PT ;  /* 0x000000030000780c */ /* 0x010fda0003f05270 */
[----:B------:R-:W-:Y:S05]  /*0860*/  @P0 BRA `(.L_x_11) ;  /* 0x00000000002c0947 */ /* 0x000fea0003800000 */
[----:B---3--:R-:W-:Y:S01]  /*0870*/  UMOV UR8, 0x400 ;  /* 0x0000040000087882 */ /* 0x008fe20000000000 */
[----:B------:R-:W-:Y:S01]  /*0880*/  UMOV UR7, 0x20 ;  /* 0x0000002000077882 */ /* 0x000fe20000000000 */
[----:B------:R-:W-:Y:S02]  /*0890*/  ULEA UR8, UR37, UR8, 0x18 ;  /* 0x0000000825087291 */ /* 0x000fe4000f8ec0ff */
[----:B--2---:R-:W-:-:S04]  /*08a0*/  UIADD3 UR12, UPT, UPT, -UR7, 0x100000, URZ ;  /* 0x00100000070c7890 */ /* 0x004fc8000fffe1ff */
[----:B------:R-:W-:Y:S02]  /*08b0*/  USHF.L.U32 UR13, UR12, 0xb, URZ ;  /* 0x0000000b0c0d7899 */ /* 0x000fe400080006ff */
[----:B------:R-:W-:Y:S01]  /*08c0*/  USHF.L.U32 UR12, UR12, 0x1, URZ ;  /* 0x000000010c0c7899 */ /* 0x000fe200080006ff */
[----:B------:R-:W-:Y:S01]  /*08d0*/  ELECT P0, URZ, PT ;  /* 0x0000000000ff782f */ /* 0x000fe20003800000 */
[----:B------:R-:W2:Y:S10]  /*08e0*/  FENCE.VIEW.ASYNC.S ;  /* 0x00000000000073c6 */ /* 0x000eb40000000000 */
[----:B--2---:R4:W2:Y:S01]  /*08f0*/  SYNCS.EXCH.64 URZ, [UR8+0x90], UR12 ;  /* 0x0000900c08ff75b2 */ /* 0x0048a20008000100 */
[----:B------:R4:W3:Y:S02]  /*0900*/  SYNCS.EXCH.64 URZ, [UR8+0x98], UR12 ;  /* 0x0000980c08ff75b2 */ /* 0x0008e40008000100 */
[----:B----4-:R-:W-:Y:S01]  /*0910*/  NOP ;  /* 0x0000000000007918 */ /* 0x010fe20000000000 */
.L_x_11:
[----:B------:R-:W4:Y:S01]  /*0920*/  SHFL.IDX PT, R0, R173, RZ, 0x1f ;  /* 0x00001fffad007589 */ /* 0x000f2200000e0000 */
[----:B------:R-:W-:Y:S01]  /*0930*/  NOP ;  /* 0x0000000000007918 */ /* 0x000fe20000000000 */
[----:B----4-:R-:W-:-:S13]  /*0940*/  ISETP.NE.AND P0, PT, R0, 0x4, PT ;  /* 0x000000040000780c */ /* 0x010fda0003f05270 */
[----:B------:R-:W-:Y:S05]  /*0950*/  @P0 BRA `(.L_x_12) ;  /* 0x0000000000480947 */ /* 0x000fea0003800000 */
[----:B--2---:R-:W-:Y:S01]  /*0960*/  UMOV UR9, 0x1e0 ;  /* 0x000001e000097882 */ /* 0x004fe20000000000 */
[----:B---3--:R-:W-:Y:S01]  /*0970*/  UMOV UR8, 0x400 ;  /* 0x0000040000087882 */ /* 0x008fe20000000000 */
[----:B------:R-:W-:Y:S01]  /*0980*/  USEL UR9, UR9, 0x1a0, UP5 ;  /* 0x000001a009097887 */ /* 0x000fe2000a800000 */
        /* <DEDUP_REMOVED lines=10> */
[----:B--2---:R4:W2:Y:S08]  /*0a30*/  SYNCS.EXCH.64 URZ, [UR8+0xa0], UR12 ;  /* 0x0000a00c08ff75b2 */ /* 0x0048b00008000100 */
[----:B------:R4:W3:Y:S01]  /*0a40*/  SYNCS.EXCH.64 URZ, [UR8+0xb0], UR14 ;  /* 0x0000b00e08ff75b2 */ /* 0x0008e20008000100 */
[----:B------:R4:W1:Y:S01]  /*0a50*/  SYNCS.EXCH.64 URZ, [UR8+0xa8], UR12 ;  /* 0x0000a80c08ff75b2 */ /* 0x0008620008000100 */
[----:B------:R4:W1:Y:S02]  /*0a60*/  SYNCS.EXCH.64 URZ, [UR8+0xb8], UR14 ;  /* 0x0000b80e08ff75b2 */ /* 0x0008640008000100 */
[----:B----4-:R-:W-:Y:S01]  /*0a70*/  NOP ;  /* 0x0000000000007918 */ /* 0x010fe20000000000 */
.L_x_12:
[----:B------:R-:W4:Y:S01]  /*0a80*/  SHFL.IDX PT, R0, R173, RZ, 0x1f ;  /* 0x00001fffad007589 */ /* 0x000f2200000e0000 */
[----:B------:R-:W-:Y:S01]  /*0a90*/  NOP ;  /* 0x0000000000007918 */ /* 0x000fe20000000000 */
[----:B----4-:R-:W-:-:S13]  /*0aa0*/  ISETP.NE.AND P0, PT, R0, 0x5, PT ;  /* 0x000000050000780c */ /* 0x010fda0003f05270 */
[----:B------:R-:W-:Y:S05]  /*0ab0*/  @P0 BRA `(.L_x_13) ;  /* 0x0000000000440947 */ /* 0x000fea0003800000 */
[----:B--2---:R-:W-:Y:S01]  /*0ac0*/  UMOV UR9, 0x400 ;  /* 0x0000040000097882 */ /* 0x004fe20000000000 */
        /* <DEDUP_REMOVED lines=16> */
.L_x_13:
[----:B------:R-:W4:Y:S01]  /*0bd0*/  SHFL.IDX PT, R0, R173, RZ, 0x1f ;  /* 0x00001fffad007589 */ /* 0x000f2200000e0000 */
[----:B------:R-:W-:Y:S01]  /*0be0*/  ISETP.NE.OR P1, PT, RZ, UR10, !P1 ;  /* 0x0000000aff007c0c */ /* 0x000fe2000cf25670 */
        /* <DEDUP_REMOVED lines=12> */
[----:B------:R4:W3:Y:S01]  /*0cb0*/  SYNCS.EXCH.64 URZ, [UR8+0xf0], UR12 ;  /* 0x0000f00c08ff75b2 */ /* 0x0008e20008000100 */
[----:B------:R4:W1:Y:S01]  /*0cc0*/  SYNCS.EXCH.64 URZ, [UR8+0xe8], UR12 ;  /* 0x0000e80c08ff75b2 */ /* 0x0008620008000100 */
[----:B------:R4:W1:Y:S02]  /*0cd0*/  SYNCS.EXCH.64 URZ, [UR8+0xf8], UR12 ;  /* 0x0000f80c08ff75b2 */ /* 0x0008640008000100 */
[----:B----4-:R-:W-:Y:S01]  /*0ce0*/  NOP ;  /* 0x0000000000007918 */ /* 0x010fe20000000000 */
.L_x_14:
[----:B------:R-:W-:Y:S01]  /*0cf0*/  VOTEU.ALL UP1, P1 ;  /* 0x0000000000ff7886 */ /* 0x000fe20000820000 */
[----:B---3--:R-:W3:Y:S01]  /*0d00*/  LDCU UR8, c[0x0][0x36c] ;  /* 0x00006d80ff0877ac */ /* 0x008ee20008000800 */
[----:B------:R-:W-:Y:S01]  /*0d10*/  NOP ;  /* 0x0000000000007918 */ /* 0x000fe20000000000 */
[----:B------:R-:W-:Y:S01]  /*0d20*/  LOP3.LUT R10, R185, 0x1f, RZ, 0xc0, !PT ;  /* 0x0000001fb90a7812 */ /* 0x000fe200078ec0ff */
[----:B--2---:R-:W-:Y:S01]  /*0d30*/  UMOV UR12, 0x20 ;  /* 0x00000020000c7882 */ /* 0x004fe20000000000 */
[----:B------:R-:W-:Y:S01]  /*0d40*/  @!UP1 UMOV UR7, 0x400 ;  /* 0x0000040000079882 */ /* 0x000fe20000000000 */
[----:B------:R-:W-:-:S04]  /*0d50*/  @!UP1 UIADD3 UR12, UPT, UPT, -UR12, 0x100000, URZ ;  /* 0x001000000c0c9890 */ /* 0x000fc8000fffe1ff */
[----:B------:R-:W-:Y:S02]  /*0d60*/  @!UP1 USHF.L.U32 UR13, UR12, 0xb, URZ ;  /* 0x0000000b0c0d9899 */ /* 0x000fe400080006ff */
[----:B------:R-:W-:Y:S02]  /*0d70*/  @!UP1 USHF.L.U32 UR12, UR12, 0x1, URZ ;  /* 0x000000010c0c9899 */ /* 0x000fe400080006ff */
[----:B------:R-:W-:Y:S01]  /*0d80*/  @!UP1 ULEA UR7, UR37, UR7, 0x18 ;  /* 0x0000000725079291 */ /* 0x000fe2000f8ec0ff */
[----:B------:R-:W-:Y:S01]  /*0d90*/  VOTEU.ALL UP1, P1 ;  /* 0x0000000000ff7886 */ /* 0x000fe20000820000 */
[----:B------:R-:W-:Y:S01]  /*0da0*/  UISETP.NE.AND UP4, UPT, UR10, URZ, UPT ;  /* 0x000000ff0a00728c */ /* 0x000fe2000bf85270 */
[----:B------:R-:W2:Y:S09]  /*0db0*/  FENCE.VIEW.ASYNC.S ;  /* 0x00000000000073c6 */ /* 0x000eb20000000000 */
[----:B--2---:R2:W4:Y:S01]  /*0dc0*/  @!UP1 SYNCS.EXCH.64 URZ, [UR7+0x100], UR12 ;  /* 0x0001000c07ff95b2 */ /* 0x0045220008000100 */
[----:B---3--:R-:W-:-:S09]  /*0dd0*/  UISETP.EQ.U32.AND UP1, UPT, UR8, 0x1, UPT ;  /* 0x000000010800788c */ /* 0x008fd2000bf22070 */
[----:B------:R-:W-:Y:S05]  /*0de0*/  BRA.U !UP1, `(.L_x_15) ;  /* 0x0000000109087547 */ /* 0x000fea000b800000 */
[----:B-1--4-:R-:W-:Y:S01]  /*0df0*/  UCGABAR_ARV ;  /* 0x00000000000079c7 */ /* 0x012fe20008000000 */
[----:B------:R-:W-:Y:S05]  /*0e00*/  BRA `(.L_x_16) ;  /* 0x0000000000047947 */ /* 0x000fea0003800000 */
.L_x_15:
[----:B-1--4-:R-:W-:Y:S01]  /*0e10*/  NOP ;  /* 0x0000000000007918 */ /* 0x012fe20000000000 */
.L_x_16:
[----:B------:R-:W1:Y:S01]  /*0e20*/  S2R R20, SR_CTAID.Y ;  /* 0x0000000000147919 */ /* 0x000e620000002600 */
[----:B------:R-:W-:-:S05]  /*0e30*/  CS2R.32 R170, SR_CgaSize ;  /* 0x0000000000aa7805 */ /* 0x000fca0000008a00 */
[----:B------:R-:W-:-:S05]  /*0e40*/  IMAD R170, R170, -0xa0, RZ ;  /* 0xffffff60aaaa7824 */ /* 0x000fca00078e02ff */
[----:B--2---:R-:W-:-:S14]  /*0e50*/  R2UR UR7, R170 ;  /* 0x00000000aa0772ca */ /* 0x004fdc00000e0000 */
[----:B------:R-:W2:Y:S01]  /*0e60*/  LDCU UR7, c[0x0][UR7+0x2b4] ;  /* 0x00005680070777ac */ /* 0x000ea20008000800 */
[----:B------:R-:W-:-:S05]  /*0e70*/  CS2R.32 R0, SR_CgaSize ;  /* 0x0000000000007805 */ /* 0x000fca0000008a00 */
[----:B------:R-:W-:-:S06]  /*0e80*/  IMAD R0, R0, -0xa0, RZ ;  /* 0xffffff6000007824 */ /* 0x000fcc00078e02ff */
[----:B------:R-:W3:Y:S01]  /*0e90*/  LDC R0, c[0x0][R0+0x2a4] ;  /* 0x0000a90000007b82 */ /* 0x000ee20000000800 */
[----:B------:R-:W-:Y:S01]  /*0ea0*/  PRMT R8, RZ, 0x7610, R8 ;  /* 0x00007610ff087816 */ /* 0x000fe20000000008 */
[----:B------:R-:W4:Y:S01]  /*0eb0*/  S2R R11, SR_CTAID.X ;  /* 0x00000000000b7919 */ /* 0x000f220000002500 */
[----:B------:R-:W-:-:S05]  /*0ec0*/  CS2R.32 R170, SR_CgaSize ;  /* 0x0000000000aa7805 */ /* 0x000fca0000008a00 */
[----:B------:R-:W-:-:S05]  /*0ed0*/  IMAD R170, R170, -0xa0, RZ ;  /* 0xffffff60aaaa7824 */ /* 0x000fca00078e02ff */
[----:B------:R-:W-:-:S14]  /*0ee0*/  R2UR UR8, R170 ;  /* 0x00000000aa0872ca */ /* 0x000fdc00000e0000 */
[----:B------:R-:W3:Y:S01]  /*0ef0*/  LDCU UR8, c[0x0][UR8+0x2b0] ;  /* 0x00005600080877ac */ /* 0x000ee20008000800 */
[----:B------:R-:W-:Y:S01]  /*0f00*/  UISETP.NE.AND UP2, UPT, UR10, 0x2, UPT ;  /* 0x000000020a00788c */ /* 0x000fe2000bf45270 */
[----:B------:R-:W2:Y:S01]  /*0f10*/  LDC R9, c[0x0][0xb24] ;  /* 0x0002c900ff097b82 */ /* 0x000ea20000000800 */
[----:B------:R-:W-:-:S05]  /*0f20*/  CS2R.32 R2, SR_CgaSize ;  /* 0x0000000000027805 */ /* 0x000fca0000008a00 */
[----:B------:R-:W-:-:S06]  /*0f30*/  IMAD R2, R2, -0xa0, RZ ;  /* 0xffffff6002027824 */ /* 0x000fcc00078e02ff */
[----:B------:R-:W3:Y:S08]  /*0f40*/  LDC R2, c[0x0][R2+0x2a0] ;  /* 0x0000a80002027b82 */ /* 0x000ef00000000800 */
[----:B------:R-:W3:Y:S01]  /*0f50*/  LDC R72, c[0x0][0xb24] ;  /* 0x0002c900ff487b82 */ /* 0x000ee20000000800 */
[----:B-1----:R-:W-:-:S07]  /*0f60*/  I2FP.F32.U32 R3, R20 ;  /* 0x0000001400037245 */ /* 0x002fce0000201000 */
[----:B------:R-:W1:Y:S01]  /*0f70*/  S2UR UR36, SR_CTAID.Z ;  /* 0x00000000002479c3 */ /* 0x000e620000002700 */
[----:B--2---:R-:W-:Y:S01]  /*0f80*/  ISETP.GE.AND P0, PT, R9, 0x1, PT ;  /* 0x000000010900780c */ /* 0x004fe20003f06270 */
[----:B----4-:R-:W-:Y:S01]  /*0f90*/  IMAD.MOV.U32 R21, RZ, RZ, R11 ;  /* 0x000000ffff157224 */ /* 0x010fe200078e000b */
[----:B------:R-:W-:Y:S01]  /*0fa0*/  I2FP.F32.U32 R4, R11 ;  /* 0x0000000b00047245 */ /* 0x000fe20000201000 */
[----:B------:R-:W-:Y:S01]  /*0fb0*/  FMUL R3, R3, UR7 ;  /* 0x0000000703037c20 */ /* 0x000fe20008400000 */
[----:B------:R-:W2:Y:S03]  /*0fc0*/  LDCU UR7, c[0x0][0xb30] ;  /* 0x00016600ff0777ac */ /* 0x000ea60008000800 */
[----:B---3--:R-:W-:Y:S01]  /*0fd0*/  FMUL R4, R4, UR8 ;  /* 0x0000000804047c20 */ /* 0x008fe20008400000 */
[----:B------:R-:W3:Y:S08]  /*0fe0*/  F2I.U32.TRUNC.NTZ R147, R3 ;  /* 0x0000000300937305 */ /* 0x000ef0000020f000 */
[----:B------:R-:W4:Y:S01]  /*0ff0*/  F2I.U32.TRUNC.NTZ R170, R4 ;  /* 0x0000000400aa7305 */ /* 0x000f22000020f000 */
[----:B--2---:R-:W-:Y:S01]  /*1000*/  UISETP.NE.AND UP3, UPT, UR7, 0x1, UPT ;  /* 0x000000010700788c */ /* 0x004fe2000bf65270 */
[----:B---3--:R-:W-:-:S05]  /*1010*/  IADD3 R147, PT, PT, -R147, RZ, RZ ;  /* 0x000000ff93937210 */ /* 0x008fca0007ffe1ff */
[----:B------:R-:W-:Y:S01]  /*1020*/  IMAD R147, R0, R147, R20 ;  /* 0x0000009300937224 */ /* 0x000fe200078e0214 */
[----:B------:R-:W-:Y:S01]  /*1030*/  PRMT R0, RZ, 0x7610, R0 ;  /* 0x00007610ff007816 */ /* 0x000fe20000000000 */
[----:B----4-:R-:W-:-:S04]  /*1040*/  IMAD.MOV R170, RZ, RZ, -R170 ;  /* 0x000000ffffaa7224 */ /* 0x010fc800078e0aaa */
[----:B------:R-:W-:Y:S01]  /*1050*/  IMAD R170, R2, R170, R11 ;  /* 0x000000aa02aa7224 */ /* 0x000fe200078e020b */
[----:B-1----:R-:W-:Y:S06]  /*1060*/  BRA.U UP4, `(.L_x_17) ;  /* 0x0000000104247547 */ /* 0x002fec000b800000 */
[----:B------:R-:W-:Y:S01]  /*1070*/  ISETP.NE.AND P1, PT, R147, RZ, PT ;  /* 0x000000ff9300720c */ /* 0x000fe20003f25270 */
[----:B------:R-:W-:Y:S01]  /*1080*/  IMAD.MOV.U32 R0, RZ, RZ, 0x3 ;  /* 0x00000003ff007424 */ /* 0x000fe200078e00ff */
[C---:B------:R-:W-:Y:S02]  /*1090*/  LOP3.LUT R3, R170.reuse, 0xfffffffe, RZ, 0xc0, !PT ;  /* 0xfffffffeaa037812 */ /* 0x040fe400078ec0ff */
[----:B------:R-:W-:Y:S02]  /*10a0*/  ISETP.LT.U32.OR P1, PT, R170, 0x2, !P1 ;  /* 0x00000002aa00780c */ /* 0x000fe40004f21470 */
[----:B------:R-:W-:Y:S02]  /*10b0*/  SHF.L.U32 R0, R0, R3, RZ ;  /* 0x0000000300007219 */ /* 0x000fe400000006ff */
[----:B------:R-:W-:Y:S02]  /*10c0*/  SEL R5, RZ, 0x1, !P1 ;  /* 0x00000001ff057807 */ /* 0x000fe40004800000 */
[----:B------:R-:W-:-:S05]  /*10d0*/  SEL R2, RZ, 0x2, !P1 ;  /* 0x00000002ff027807 */ /* 0x000fca0004800000 */
[----:B------:R-:W-:-:S05]  /*10e0*/  IMAD.IADD R2, R5, 0x1, R2 ;  /* 0x0000000105027824 */ /* 0x000fca00078e0202 */
[----:B------:R-:W-:Y:S02]  /*10f0*/  PRMT R8, R2, 0x7610, R8 ;  /* 0x0000761002087816 */ /* 0x000fe40000000008 */
.L_x_17:
[----:B------:R-:W-:Y:S05]  /*1100*/  @!P0 BRA `(.L_x_18) ;  /* 0x0000000000b88947 */ /* 0x000fea0003800000 */
[----:B------:R-:W1:Y:S01]  /*1110*/  LDC.64 R4, c[0x0][0xb18] ;  /* 0x0002c600ff047b82 */ /* 0x000e620000000a00 */
[----:B------:R-:W-:-:S07]  /*1120*/  ISETP.NE.AND P0, PT, R9, 0x1, PT ;  /* 0x000000010900780c */ /* 0x000fce0003f05270 */
[----:B------:R-:W2:Y:S08]  /*1130*/  LDC R14, c[0x0][0xb0c] ;  /* 0x0002c300ff0e7b82 */ /* 0x000eb00000000800 */
[----:B------:R-:W3:Y:S08]  /*1140*/  LDC R13, c[0x0][0x370] ;  /* 0x0000dc00ff0d7b82 */ /* 0x000ef00000000800 */
[----:B------:R-:W4:Y:S01]  /*1150*/  LDC R16, c[0x0][0x374] ;  /* 0x0000dd00ff107b82 */ /* 0x000f220000000800 */
[----:B-1----:R-:W-:-:S07]  /*1160*/  ISETP.NE.AND P1, PT, R4, 0x1, PT ;  /* 0x000000010400780c */ /* 0x002fce0003f25270 */
[----:B------:R-:W3:Y:S01]  /*1170*/  LDC.64 R6, c[0x0][0xb10] ;  /* 0x0002c400ff067b82 */ /* 0x000ee20000000a00 */
[----:B--2---:R-:W-:-:S07]  /*1180*/  ISETP.NE.AND P2, PT, R14, 0x1, PT ;  /* 0x000000010e00780c */ /* 0x004fce0003f45270 */
[----:B------:R-:W1:Y:S08]  /*1190*/  LDC R12, c[0x0][0xb20] ;  /* 0x0002c800ff0c7b82 */ /* 0x000e700000000800 */
[----:B------:R-:W2:Y:S01]  /*11a0*/  LDC.64 R2, c[0x0][0xb28] ;  /* 0x0002ca00ff027b82 */ /* 0x000ea20000000a00 */
[----:B----4-:R-:W-:-:S04]  /*11b0*/  IMAD.HI.U32 R15, R16, R5, RZ ;  /* 0x00000005100f7227 */ /* 0x010fc800078e00ff */
[----:B------:R-:W-:-:S04]  /*11c0*/  IMAD.HI.U32 R5, R20, R5, RZ ;  /* 0x0000000514057227 */ /* 0x000fc800078e00ff */
[----:B---3--:R-:W-:-:S04]  /*11d0*/  IMAD.HI.U32 R18, R13, R6, RZ ;  /* 0x000000060d127227 */ /* 0x008fc800078e00ff */
[C---:B------:R-:W-:Y:S01]  /*11e0*/  IMAD.HI.U32 R22, R11.reuse, R6, RZ ;  /* 0x000000060b167227 */ /* 0x040fe200078e00ff */
[-C--:B------:R-:W-:Y:S02]  /*11f0*/  @P2 SHF.R.U32.HI R13, RZ, R7.reuse, R18 ;  /* 0x00000007ff0d2219 */ /* 0x080fe40000011612 */
[-C--:B-1----:R-:W-:Y:S02]  /*1200*/  @P1 SHF.R.U32.HI R16, RZ, R12.reuse, R15 ;  /* 0x0000000cff101219 */ /* 0x082fe4000001160f */
[----:B------:R-:W-:Y:S02]  /*1210*/  SHF.R.U32.HI R5, RZ, R12, R5 ;  /* 0x0000000cff057219 */ /* 0x000fe40000011605 */
[----:B------:R-:W-:Y:S02]  /*1220*/  SHF.R.U32.HI R22, RZ, R7, R22 ;  /* 0x00000007ff167219 */ /* 0x000fe40000011616 */
[----:B------:R-:W-:Y:S01]  /*1230*/  SEL R5, R20, R5, !P1 ;  /* 0x0000000514057207 */ /* 0x000fe20004800000 */
[----:B--2---:R-:W-:Y:S01]  /*1240*/  IMAD.HI.U32 R18, R16, R2, RZ ;  /* 0x0000000210127227 */ /* 0x004fe200078e00ff */
[----:B------:R-:W-:-:S02]  /*1250*/  SEL R21, R11, R22, !P2 ;  /* 0x000000160b157207 */ /* 0x000fc40005000000 */
[----:B------:R-:W-:Y:S01]  /*1260*/  IADD3 R7, PT, PT, -R5, RZ, RZ ;  /* 0x000000ff05077210 */ /* 0x000fe20007ffe1ff */
[----:B------:R-:W-:Y:S01]  /*1270*/  IMAD.HI.U32 R6, R13, R2, RZ ;  /* 0x000000020d067227 */ /* 0x000fe200078e00ff */
[----:B------:R-:W-:-:S03]  /*1280*/  @P0 SHF.R.U32.HI R16, RZ, R3, R18 ;  /* 0x00000003ff100219 */ /* 0x000fc60000011612 */
[----:B------:R-:W-:Y:S01]  /*1290*/  IMAD R7, R4, R7, R20 ;  /* 0x0000000704077224 */ /* 0x000fe200078e0214 */
[----:B------:R-:W-:Y:S01]  /*12a0*/  @P0 SHF.R.U32.HI R13, RZ, R3, R6 ;  /* 0x00000003ff0d0219 */ /* 0x000fe20000011606 */
[----:B------:R-:W-:-:S04]  /*12b0*/  IMAD R16, R16, R9, RZ ;  /* 0x0000000910107224 */ /* 0x000fc800078e02ff */
[----:B------:R-:W-:Y:S01]  /*12c0*/  IMAD R6, R13, R9, RZ ;  /* 0x000000090d067224 */ /* 0x000fe200078e02ff */
[----:B------:R-:W-:-:S04]  /*12d0*/  ISETP.GE.AND P1, PT, R5, R16, PT ;  /* 0x000000100500720c */ /* 0x000fc80003f26270 */
[----:B------:R-:W-:Y:S01]  /*12e0*/  ISETP.GE.OR P1, PT, R21, R6, P1 ;  /* 0x000000061500720c */ /* 0x000fe20000f26670 */
[----:B------:R-:W-:-:S05]  /*12f0*/  IMAD.HI.U32 R6, R5, R2, RZ ;  /* 0x0000000205067227 */ /* 0x000fca00078e00ff */
[----:B------:R-:W-:-:S04]  /*1300*/  SHF.R.U32.HI R6, RZ, R3, R6 ;  /* 0x00000003ff067219 */ /* 0x000fc80000011606 */
[----:B------:R-:W-:-:S03]  /*1310*/  SEL R6, R5, R6, !P0 ;  /* 0x0000000605067207 */ /* 0x000fc60004000000 */
[----:B------:R-:W-:Y:S01]  /*1320*/  @!P1 IMAD.HI.U32 R12, R21, R2, RZ ;  /* 0x00000002150c9227 */ /* 0x000fe200078e00ff */
[----:B------:R-:W-:-:S04]  /*1330*/  IADD3 R2, PT, PT, -R6, RZ, RZ ;  /* 0x000000ff06027210 */ /* 0x000fc80007ffe1ff */
[----:B------:R-:W-:Y:S01]  /*1340*/  @!P1 SHF.R.U32.HI R12, RZ, R3, R12 ;  /* 0x00000003ff0c9219 */ /* 0x000fe2000001160c */
[----:B------:R-:W-:-:S03]  /*1350*/  IMAD R2, R9, R2, R5 ;  /* 0x0000000209027224 */ /* 0x000fc600078e0205 */
[----:B------:R-:W-:-:S05]  /*1360*/  @!P1 SEL R3, R21, R12, !P0 ;  /* 0x0000000c15039207 */ /* 0x000fca0004000000 */
[--C-:B------:R-:W-:Y:S02]  /*1370*/  @!P1 IMAD.IADD R6, R6, 0x1, -R3.reuse ;  /* 0x0000000106069824 */ /* 0x100fe400078e0a03 */
[----:B------:R-:W-:Y:S01]  /*1380*/  @!P1 IMAD R3, R2, R13, R3 ;  /* 0x0000000d02039224 */ /* 0x000fe200078e0203 */
[----:B------:R-:W-:Y:S01]  /*1390*/  IADD3 R2, PT, PT, -R21, RZ, RZ ;  /* 0x000000ff15027210 */ /* 0x000fe20007ffe1ff */
[----:B------:R-:W-:Y:S02]  /*13a0*/  @!P1 IMAD R5, R6, R9, R21 ;  /* 0x0000000906059224 */ /* 0x000fe400078e0215 */
[----:B------:R-:W-:Y:S02]  /*13b0*/  @!P1 IMAD.MOV.U32 R21, RZ, RZ, R3 ;  /* 0x000000ffff159224 */ /* 0x000fe400078e0003 */
[----:B------:R-:W-:Y:S02]  /*13c0*/  IMAD R2, R14, R2, R11 ;  /* 0x000000020e027224 */ /* 0x000fe400078e020b */
[----:B------:R-:W-:-:S02]  /*13d0*/  IMAD R20, R5, R4, R7 ;  /* 0x0000000405147224 */ /* 0x000fc400078e0207 */
[----:B------:R-:W-:Y:S02]  /*13e0*/  IMAD R21, R21, R14, R2 ;  /* 0x0000000e15157224 */ /* 0x000fe400078e0202 */
.L_x_18:
[----:B------:R-:W-:Y:S05]  /*13f0*/  BRA.U UP3, `(.L_x_19) ;  /* 0x0000000103407547 */ /* 0x000fea000b800000 */
[----:B------:R-:W1:Y:S08]  /*1400*/  LDC.64 R4, c[0x0][0xb10] ;  /* 0x0002c400ff047b82 */ /* 0x000e700000000a00 */
[----:B------:R-:W2:Y:S08]  /*1410*/  LDC.64 R2, c[0x0][0xb18] ;  /* 0x0002c600ff027b82 */ /* 0x000eb00000000a00 */
[----:B------:R-:W3:Y:S08]  /*1420*/  LDC R6, c[0x0][0xb20] ;  /* 0x0002c800ff067b82 */ /* 0x000ef00000000800 */
[----:B------:R-:W4:Y:S01]  /*1430*/  LDC R12, c[0x0][0xb0c] ;  /* 0x0002c300ff0c7b82 */ /* 0x000f220000000800 */
[----:B-1----:R-:W-:-:S05]  /*1440*/  IMAD.HI.U32 R4, R21, R4, RZ ;  /* 0x0000000415047227 */ /* 0x002fca00078e00ff */
[----:B------:R-:W-:Y:S01]  /*1450*/  SHF.R.U32.HI R4, RZ, R5, R4 ;  /* 0x00000005ff047219 */ /* 0x000fe20000011604 */
[----:B--2---:R-:W-:Y:S01]  /*1460*/  IMAD.HI.U32 R3, R20, R3, RZ ;  /* 0x0000000314037227 */ /* 0x004fe200078e00ff */
[----:B------:R-:W-:-:S04]  /*1470*/  ISETP.NE.AND P0, PT, R2, 0x1, PT ;  /* 0x000000010200780c */ /* 0x000fc80003f05270 */
[----:B---3--:R-:W-:-:S04]  /*1480*/  SHF.R.U32.HI R3, RZ, R6, R3 ;  /* 0x00000006ff037219 */ /* 0x008fc80000011603 */
[----:B------:R-:W-:Y:S02]  /*1490*/  SEL R3, R20, R3, !P0 ;  /* 0x0000000314037207 */ /* 0x000fe40004000000 */
[----:B----4-:R-:W-:-:S04]  /*14a0*/  ISETP.NE.AND P1, PT, R12, 0x1, PT ;  /* 0x000000010c00780c */ /* 0x010fc80003f25270 */
[----:B------:R-:W-:-:S05]  /*14b0*/  SEL R6, R21, R4, !P1 ;  /* 0x0000000415067207 */ /* 0x000fca0004800000 */
[----:B------:R-:W-:Y:S02]  /*14c0*/  IMAD.IADD R4, R3, 0x1, -R6 ;  /* 0x0000000103047824 */ /* 0x000fe400078e0a06 */
[----:B------:R-:W-:Y:S02]  /*14d0*/  IMAD.IADD R3, R6, 0x1, -R3 ;  /* 0x0000000106037824 */ /* 0x000fe400078e0a03 */
[----:B------:R-:W-:Y:S02]  /*14e0*/  IMAD R21, R4, R12, R21 ;  /* 0x0000000c04157224 */ /* 0x000fe400078e0215 */
[----:B------:R-:W-:Y:S02]  /*14f0*/  IMAD R20, R3, R2, R20 ;  /* 0x0000000203147224 */ /* 0x000fe400078e0214 */
.L_x_19:
[----:B------:R-:W-:Y:S05]  /*1500*/  BRA.U !UP1, `(.L_x_20) ;  /* 0x00000001090c7547 */ /* 0x000fea000b800000 */
[----:B------:R-:W-:Y:S01]  /*1510*/  UCGABAR_WAIT ;  /* 0x0000000000007dc7 */ /* 0x000fe20008000000 */
[----:B------:R-:W-:Y:S01]  /*1520*/  CCTL.IVALL ;  /* 0x00000000ff00798f */ /* 0x000fe20002000000 */
[----:B------:R-:W-:Y:S05]  /*1530*/  BRA `(.L_x_21) ;  /* 0x0000000000047947 */ /* 0x000fea0003800000 */
.L_x_20:
[----:B------:R-:W-:Y:S06]  /*1540*/  BAR.SYNC.DEFER_BLOCKING 0x0 ;  /* 0x0000000000007b1d */ /* 0x000fec0000010000 */
.L_x_21:
[----:B------:R-:W-:Y:S05]  /*1550*/  BRA.U UP2, `(.L_x_22) ;  /* 0x0000001102c87547 */ /* 0x000fea000b800000 */
[----:B------:R-:W1:Y:S01]  /*1560*/  LDCU UR4, c[0x0][0x38c] ;  /* 0x00007180ff0477ac */ /* 0x000e620008000800 */
[----:B------:R-:W2:Y:S01]  /*1570*/  LDC R9, c[0x0][0x370] ;  /* 0x0000dc00ff097b82 */ /* 0x000ea20000000800 */
[----:B------:R-:W-:Y:S01]  /*1580*/  IMAD.SHL.U32 R16, R11, 0x80, RZ ;  /* 0x000000800b107824 */ /* 0x000fe200078e00ff */
[----:B------:R-:W-:Y:S01]  /*1590*/  PLOP3.LUT P1, PT, PT, PT, UP5, 0x80, 0x8 ;  /* 0x000000000008781c */ /* 0x000fe20003f2f058 */
[----:B------:R-:W-:Y:S01]  /*15a0*/  UISETP.NE.AND UP1, UPT, UR10, URZ, UPT ;  /* 0x000000ff0a00728c */ /* 0x000fe2000bf25270 */
[----:B------:R-:W-:Y:S01]  /*15b0*/  ISETP.NE.AND P4, PT, R10, RZ, P5 ;  /* 0x000000ff0a00720c */ /* 0x000fe20002f85270 */
[----:B------:R-:W-:Y:S01]  /*15c0*/  IMAD.MOV.U32 R15, RZ, RZ, 0x1 ;  /* 0x00000001ff0f7424 */ /* 0x000fe200078e00ff */
[----:B------:R-:W-:Y:S01]  /*15d0*/  PLOP3.LUT P1, PT, P1, PT, PT, 0x8, 0x80 ;  /* 0x000000000080781c */ /* 0x000fe20000f2e170 */
[----:B------:R-:W-:Y:S01]  /*15e0*/  IMAD.MOV.U32 R14, RZ, RZ, RZ ;  /* 0x000000ffff0e7224 */ /* 0x000fe200078e00ff */
[----:B------:R-:W3:Y:S01]  /*15f0*/  LDC R0, c[0x0][0x374] ;  /* 0x0000dd00ff007b82 */ /* 0x000ee20000000800 */
[----:B------:R-:W-:Y:S01]  /*1600*/  CS2R R12, SRZ ;  /* 0x00000000000c7805 */ /* 0x000fe2000001ff00 */
[----:B------:R-:W-:Y:S01]  /*1610*/  IMAD.MOV.U32 R10, RZ, RZ, 0x1 ;  /* 0x00000001ff0a7424 */ /* 0x000fe200078e00ff */
[----:B------:R-:W-:Y:S01]  /*1620*/  LOP3.LUT R16, R16, 0x80, RZ, 0xc0, !PT ;  /* 0x0000008010107812 */ /* 0x000fe200078ec0ff */
[----:B------:R-:W4:Y:S01]  /*1630*/  LDCU.64 UR14, c[0x0][0x348] ;  /* 0x00006900ff0e77ac */ /* 0x000f220008000a00 */
[----:B------:R-:W-:-:S02]  /*1640*/  USEL UR22, UR6, 0x2, UP1 ;  /* 0x0000000206167887 */ /* 0x000fc40008800000 */
[----:B-1----:R-:W-:Y:S01]  /*1650*/  UIADD3 UR5, UPT, UPT, UR4, 0x7f, URZ ;  /* 0x0000007f04057890 */ /* 0x002fe2000fffe0ff */
[----:B------:R-:W-:-:S03]  /*1660*/  UMOV UR23, URZ ;  /* 0x000000ff00177c82 */ /* 0x000fc60008000000 */
[----:B------:R-:W-:-:S04]  /*1670*/  USHF.R.S32.HI UR7, URZ, 0x1f, UR5 ;  /* 0x0000001fff077899 */ /* 0x000fc80008011405 */
[----:B------:R-:W-:Y:S02]  /*1680*/  ULEA.HI UR7, UR7, UR5, URZ, 0x7 ;  /* 0x0000000507077291 */ /* 0x000fe4000f8f38ff */
[----:B------:R-:W-:Y:S02]  /*1690*/  UIADD3 UR5, UPT, UPT, UR4, -0x1, URZ ;  /* 0xffffffff04057890 */ /* 0x000fe4000fffe0ff */
[----:B------:R-:W-:Y:S02]  /*16a0*/  USHF.R.S32.HI UR7, URZ, 0x7, UR7 ;  /* 0x00000007ff077899 */ /* 0x000fe40008011407 */
[----:B------:R-:W-:Y:S02]  /*16b0*/  UISETP.GE.U32.AND UP2, UPT, UR5, -0xff, UPT ;  /* 0xffffff010500788c */ /* 0x000fe4000bf46070 */
[----:B------:R-:W-:Y:S02]  /*16c0*/  UISETP.LT.U32.AND UP0, UPT, UR7, 0x5, UPT ;  /* 0x000000050700788c */ /* 0x000fe4000bf01070 */
[----:B------:R-:W-:-:S02]  /*16d0*/  UIADD3 UR4, UPT, UPT, UR4, 0xfe, URZ ;  /* 0x000000fe04047890 */ /* 0x000fc4000fffe0ff */
[----:B------:R-:W-:-:S04]  /*16e0*/  USEL UR5, UR7, 0x5, UP0 ;  /* 0x0000000507057887 */ /* 0x000fc80008000000 */
[----:B------:R-:W-:Y:S02]  /*16f0*/  UIADD3 UR21, UPT, UPT, UR5, -0x1, URZ ;  /* 0xffffffff05157890 */ /* 0x000fe4000fffe0ff */
[----:B------:R-:W-:Y:S02]  /*1700*/  @UP2 UIADD3 UR21, UPT, UPT, UR5, URZ, URZ ;  /* 0x000000ff05152290 */ /* 0x000fe4000fffe0ff */
[----:B------:R-:W-:Y:S02]  /*1710*/  UIADD3 UR24, UPT, UPT, UR7, -UR5, URZ ;  /* 0x8000000507187290 */ /* 0x000fe4000fffe0ff */
[----:B------:R-:W-:Y:S02]  /*1720*/  UIADD3 UR13, UPT, UPT, UR21, 0x1, URZ ;  /* 0x00000001150d7890 */ /* 0x000fe4000fffe0ff */
[----:B--2-4-:R-:W-:-:S12]  /*1730*/  UIADD3 UR21, UPT, UPT, -UR21, URZ, URZ ;  /* 0x000000ff15157290 */ /* 0x014fd8000fffe1ff */
.L_x_42:
[----:B------:R-:W-:Y:S01]  /*1740*/  UISETP.NE.AND UP0, UPT, UR37, URZ, UPT ;  /* 0x000000ff2500728c */ /* 0x000fe2000bf05270 */
[----:B------:R-:W1:Y:S08]  /*1750*/  S2UR UR37, SR_CgaCtaId ;  /* 0x00000000002579c3 */ /* 0x000e700000008800 */
[----:B------:R-:W-:Y:S05]  /*1760*/  BRA.U UP0, `(.L_x_23) ;  /* 0x0000000100347547 */ /* 0x000fea000b800000 */
[----:B------:R-:W2:Y:S01]  /*1770*/  S2R R2, SR_CgaCtaId ;  /* 0x0000000000027919 */ /* 0x000ea20000008800 */
[----:B------:R-:W-:-:S04]  /*1780*/  MOV R3, 0x400 ;  /* 0x0000040000037802 */ /* 0x000fc80000000f00 */
[----:B--2---:R-:W-:Y:S02]  /*1790*/  LEA R3, R2, R3, 0x18 ;  /* 0x0000000302037211 */ /* 0x004fe400078ec0ff */
[----:B------:R-:W-:-:S03]  /*17a0*/  SHF.L.U32 R2, R10, 0x1f, RZ ;  /* 0x0000001f0a027819 */ /* 0x000fc600000006ff */
[----:B------:R-:W-:-:S04]  /*17b0*/  IMAD R3, R12, 0x8, R3 ;  /* 0x000000080c037824 */ /* 0x000fc800078e0203 */
[----:B------:R-:W2:Y:S02]  /*17c0*/  SYNCS.PHASECHK.TRANS64.TRYWAIT P0, [R3+URZ+0xf0], R2 ;  /* 0x0000f002030075a7 */ /* 0x000ea400080011ff */
[----:B--2---:R-:W-:Y:S05]  /*17d0*/  @!P0 BRA `(.L_x_24) ;  /* 0x000000a000048947 */ /* 0x004fea0003800000 */
.L_x_145:
[----:B------:R-:W-:Y:S01]  /*17e0*/  VIADD R12, R12, 0x1 ;  /* 0x000000010c0c7836 */ /* 0x000fe20000000000 */
[----:B------:R2:W-:Y:S04]  /*17f0*/  SYNCS.ARRIVE.TRANS64.A1T0 RZ, [R3+URZ+0xe0], RZ ;  /* 0x0000e0ff03ff79a7 */ /* 0x0005e800081000ff */
[----:B------:R-:W-:-:S04]  /*1800*/  ISETP.NE.AND P0, PT, R12, 0x2, PT ;  /* 0x000000020c00780c */ /* 0x000fc80003f05270 */
[----:B------:R-:W-:Y:S02]  /*1810*/  SEL R12, R12, RZ, P0 ;  /* 0x000000ff0c0c7207 */ /* 0x000fe40000000000 */
[----:B--2---:R-:W-:-:S04]  /*1820*/  SEL R3, RZ, 0x1, P0 ;  /* 0x00000001ff037807 */ /* 0x004fc80000000000 */
[----:B------:R-:W-:-:S07]  /*1830*/  LOP3.LUT R10, R10, R3, RZ, 0x3c, !PT ;  /* 0x000000030a0a7212 */ /* 0x000fce00078e3cff */
.L_x_23:
[----:B------:R-:W-:Y:S01]  /*1840*/  UMOV UR6, 0x400 ;  /* 0x0000040000067882 */ /* 0x000fe20000000000 */
[----:B------:R-:W-:Y:S01]  /*1850*/  LEA.HI R3, R21, R21, RZ, 0x1 ;  /* 0x0000001515037211 */ /* 0x000fe200078f08ff */
[----:B-1----:R-:W-:Y:S01]  /*1860*/  ULEA UR6, UR37, UR6, 0x18 ;  /* 0x0000000625067291 */ /* 0x002fe2000f8ec0ff */
[----:B------:R-:W-:Y:S01]  /*1870*/  SHF.L.U32 R2, R15, 0x1f, RZ ;  /* 0x0000001f0f027819 */ /* 0x000fe200000006ff */
[----:B------:R-:W-:Y:S01]  /*1880*/  UISETP.GE.U32.AND UP0, UPT, UR4, 0xff, UPT ;  /* 0x000000ff0400788c */ /* 0x000fe2000bf06070 */
[C---:B------:R-:W-:Y:S01]  /*1890*/  R2UR UR9, R16.reuse ;  /* 0x00000000100972ca */ /* 0x040fe200000e0000 */
[----:B------:R-:W-:Y:S01]  /*18a0*/  ULEA UR8, UR23, UR6, 0x3 ;  /* 0x0000000617087291 */ /* 0x000fe2000f8e18ff */
[----:B------:R-:W-:Y:S01]  /*18b0*/  IMAD.SHL.U32 R3, R3, 0x80, RZ ;  /* 0x0000008003037824 */ /* 0x000fe200078e00ff */
[----:B------:R-:W-:Y:S01]  /*18c0*/  R2UR UR11, R16 ;  /* 0x00000000100b72ca */ /* 0x000fe200000e0000 */
[----:B------:R-:W-:-:S03]  /*18d0*/  UMOV UR25, URZ ;  /* 0x000000ff00197c82 */ /* 0x000fc60008000000 */
[----:B------:R-:W-:-:S03]  /*18e0*/  R2UR UR35, R3 ;  /* 0x00000000032372ca */ /* 0x000fc600000e0000 */
[----:B------:R1:W2:Y:S01]  /*18f0*/  SYNCS.PHASECHK.TRANS64.TRYWAIT P0, [UR8+0x28], R2 ;  /* 0x00002802ff0075a7 */ /* 0x0002a20008001108 */
[----:B------:R-:W-:-:S09]  /*1900*/  R2UR UR8, R20 ;  /* 0x00000000140872ca */ /* 0x000fd200000e0000 */
[----:B------:R-:W-:-:S04]  /*1910*/  ULOP3.LUT UR35, UR9, 0xffffff00, UR35, 0xf8, !UPT ;  /* 0xffffff0009237892 */ /* 0x000fc8000f8ef823 */
[----:B------:R-:W-:Y:S01]  /*1920*/  ULEA UR11, UR8, UR11, 0x8 ;  /* 0x0000000b080b7291 */ /* 0x000fe2000f8e40ff */
[----:B------:R-:W-:Y:S11]  /*1930*/  BRA.U !UP0, `(.L_x_25) ;  /* 0x0000000108bc7547 */ /* 0x000ff6000b800000 */
[----:B------:R-:W-:Y:S01]  /*1940*/  UMOV UR16, UR21 ;  /* 0x0000001500107c82 */ /* 0x000fe20008000000 */
[----:B------:R-:W-:Y:S01]  /*1950*/  UMOV UR17, UR23 ;  /* 0x0000001700117c82 */ /* 0x000fe20008000000 */
[----:B------:R-:W-:-:S05]  /*1960*/  UMOV UR34, URZ ;  /* 0x000000ff00227c82 */ /* 0x000fca0008000000 */
.L_x_31:
[----:B------:R-:W-:Y:S01]  /*1970*/  ULEA UR33, UR17, UR6, 0x3 ;  /* 0x0000000611217291 */ /* 0x000fe2000f8e18ff */
[----:B------:R-:W-:Y:S01]  /*1980*/  @P5 MOV R3, 0x10000 ;  /* 0x0001000000035802 */ /* 0x000fe20000000f00 */
[----:B-12-4-:R-:W-:Y:S10]  /*1990*/  @P0 BRA `(.L_x_26) ;  /* 0x00000000000c0947 */ /* 0x016ff40003800000 */
[----:B------:R-:W-:-:S04]  /*19a0*/  SHF.L.U32 R5, R15, 0x1f, RZ ;  /* 0x0000001f0f057819 */ /* 0x000fc800000006ff */
[----:B------:R-:W2:Y:S02]  /*19b0*/  SYNCS.PHASECHK.TRANS64.TRYWAIT P0, [UR33+0x28], R5 ;  /* 0x00002805ff0075a7 */ /* 0x000ea40008001121 */
[----:B--2---:R-:W-:Y:S05]  /*19c0*/  @!P0 BRA `(.L_x_27) ;  /* 0x0000009c009c8947 */ /* 0x004fea0003800000 */
.L_x_26:
[----:B------:R2:W-:Y:S01]  /*19d0*/  @P5 SYNCS.ARRIVE.TRANS64 RZ, [UR33], R3 ;  /* 0x00000003ffff59a7 */ /* 0x0005e20008000021 */
[----:B------:R-:W-:Y:S02]  /*19e0*/  ULOP3.LUT UR8, UR22, 0x2, URZ, 0xfc, !UPT ;  /* 0x0000000216087892 */ /* 0x000fe4000f8efcff */
[----:B------:R-:W-:Y:S02]  /*19f0*/  UIADD3 UR16, UPT, UPT, UR16, 0x1, URZ ;  /* 0x0000000110107890 */ /* 0x000fe4000fffe0ff */
[----:B------:R-:W-:Y:S02]  /*1a00*/  UISETP.NE.AND UP0, UPT, UR8, 0x2, UPT ;  /* 0x000000020800788c */ /* 0x000fe4000bf05270 */
[----:B------:R-:W-:-:S07]  /*1a10*/  UISETP.NE.AND UP2, UPT, UR16, 0x1, UPT ;  /* 0x000000011000788c */ /* 0x000fce000bf45270 */
[----:B------:R-:W-:Y:S05]  /*1a20*/  BRA.U UP0, `(.L_x_28) ;  /* 0x0000000100047547 */ /* 0x000fea000b800000 */
[----:B------:R-:W-:Y:S05]  /*1a30*/  BPT.TRAP 0x1 ;  /* 0x000000040000795c */ /* 0x000fea0000300000 */
.L_x_28:
[----:B------:R-:W-:Y:S04]  /*1a40*/  BSSY.RECONVERGENT B0, `(.L_x_29) ;  /* 0x0000003000007945 */ /* 0x000fe80003800200 */
[----:B------:R-:W-:Y:S05]  /*1a50*/  @!P4 BRA `(.L_x_30) ;  /* 0x000000000004c947 */ /* 0x000fea0003800000 */
[----:B------:R-:W-:Y:S05]  /*1a60*/  BPT.TRAP 0x1 ;  /* 0x000000040000795c */ /* 0x000fea0000300000 */
.L_x_30:
[----:B------:R-:W-:Y:S05]  /*1a70*/  BSYNC.RECONVERGENT B0 ;  /* 0x0000000000007941 */ /* 0x000fea0003800200 */
.L_x_29:
[----:B------:R-:W-:Y:S02]  /*1a80*/  UIADD3 UR23, UPT, UPT, UR17, 0x1, URZ ;  /* 0x0000000111177890 */ /* 0x000fe4000fffe0ff */
[----:B------:R-:W-:Y:S02]  /*1a90*/  UIADD3 UR28, UP1, UPT, UR14, 0x80, URZ ;  /* 0x000000800e1c7890 */ /* 0x000fe4000ff3e0ff */
[----:B------:R-:W-:Y:S02]  /*1aa0*/  UISETP.NE.AND UP0, UPT, UR23, 0x5, UPT ;  /* 0x000000051700788c */ /* 0x000fe4000bf05270 */
[----:B------:R-:W-:Y:S02]  /*1ab0*/  ULOP3.LUT UR33, UR33, 0xfefffff8, URZ, 0xc0, !UPT ;  /* 0xfefffff821217892 */ /* 0x000fe4000f8ec0ff */
[----:B------:R-:W-:Y:S02]  /*1ac0*/  USEL UR9, URZ, 0x1, UP0 ;  /* 0x00000001ff097887 */ /* 0x000fe40008000000 */
[----:B------:R-:W-:-:S02]  /*1ad0*/  USEL UR23, UR23, URZ, UP0 ;  /* 0x000000ff17177287 */ /* 0x000fc40008000000 */
[----:B------:R-:W-:Y:S02]  /*1ae0*/  UIADD3 UR26, UP0, UPT, UR14, 0x180, URZ ;  /* 0x000001800e1a7890 */ /* 0x000fe4000ff1e0ff */
[----:B------:R-:W-:Y:S01]  /*1af0*/  ULEA UR8, UR23, UR6, 0x3 ;  /* 0x0000000617087291 */ /* 0x000fe2000f8e18ff */
[----:B------:R-:W-:Y:S01]  /*1b00*/  LOP3.LUT R15, R15, UR9, RZ, 0x3c, !PT ;  /* 0x000000090f0f7c12 */ /* 0x000fe2000f8e3cff */
[----:B------:R-:W-:Y:S02]  /*1b10*/  UIADD3.X UR29, UPT, UPT, URZ, UR15, URZ, UP1, !UPT ;  /* 0x0000000fff1d7290 */ /* 0x000fe40008ffe4ff */
[----:B------:R-:W-:Y:S01]  /*1b20*/  UIADD3.X UR27, UPT, UPT, URZ, UR15, URZ, UP0, !UPT ;  /* 0x0000000fff1b7290 */ /* 0x000fe200087fe4ff */
[----:B-1----:R-:W-:Y:S01]  /*1b30*/  SHF.L.U32 R2, R15, 0x1f, RZ ;  /* 0x0000001f0f027819 */ /* 0x002fe200000006ff */
[----:B------:R-:W-:Y:S01]  /*1b40*/  UMOV UR18, 0x0 ;  /* 0x0000000000127882 */ /* 0x000fe20000000000 */
[----:B------:R-:W-:Y:S01]  /*1b50*/  UMOV UR19, 0x10000000 ;  /* 0x1000000000137882 */ /* 0x000fe20000000000 */
[----:B------:R-:W-:Y:S01]  /*1b60*/  UMOV UR10, UR34 ;  /* 0x00000022000a7c82 */ /* 0x000fe20008000000 */
[----:B------:R4:W1:Y:S01]  /*1b70*/  SYNCS.PHASECHK.TRANS64.TRYWAIT P0, [UR8+0x28], R2 ;  /* 0x00002802ff0075a7 */ /* 0x0008620008001108 */
[----:B------:R-:W-:Y:S01]  /*1b80*/  ULEA UR8, UR17, UR6, 0xe ;  /* 0x0000000611087291 */ /* 0x000fe2000f8e70ff */
[----:B------:R-:W-:Y:S01]  /*1b90*/  UMOV UR12, UR36 ;  /* 0x00000024000c7c82 */ /* 0x000fe20008000000 */
[----:B------:R-:W-:-:S02]  /*1ba0*/  UMOV UR9, UR33 ;  /* 0x0000002100097c82 */ /* 0x000fc40008000000 */
[----:B------:R-:W-:Y:S02]  /*1bb0*/  UIADD3 UR32, UPT, UPT, UR8, 0xc400, URZ ;  /* 0x0000c40008207890 */ /* 0x000fe4000fffe0ff */
[----:B------:R-:W-:Y:S01]  /*1bc0*/  UIADD3 UR8, UPT, UPT, UR8, 0x20400, URZ ;  /* 0x0002040008087890 */ /* 0x000fe2000fffe0ff */
[----:B------:R-:W-:Y:S01]  /*1bd0*/  UMOV UR25, UR13 ;  /* 0x0000000d00197c82 */ /* 0x000fe20008000000 */
[----:B------:R-:W-:-:S05]  /*1be0*/  UMOV UR17, UR23 ;  /* 0x0000001700117c82 */ /* 0x000fca0008000000 */
[----:B------:R2:W-:Y:S02]  /*1bf0*/  UTMALDG.3D.2CTA [UR32], [UR28], desc[UR18] ;  /* 0x000012201c0075b4 */ /* 0x0005e40008211000 */
[----:B------:R4:W-:Y:S01]  /*1c00*/  UTMALDG.3D.2CTA [UR8], [UR26], desc[UR18] ;  /* 0x000012081a0075b4 */ /* 0x0009e20008211000 */
[----:B--2---:R-:W-:Y:S01]  /*1c10*/  UIADD3 UR34, UPT, UPT, UR34, 0x80, URZ ;  /* 0x0000008022227890 */ /* 0x004fe2000fffe0ff */
[----:B------:R-:W-:Y:S11]  /*1c20*/  BRA.U UP2, `(.L_x_31) ;  /* 0xfffffffd02507547 */ /* 0x000ff6000b83ffff */
.L_x_25:
[----:B----4-:R-:W-:Y:S01]  /*1c30*/  ULEA UR8, UR23, UR6, 0x3 ;  /* 0x0000000617087291 */ /* 0x010fe2000f8e18ff */
[----:B-1----:R-:W-:Y:S01]  /*1c40*/  SHF.L.U32 R2, R15, 0x1f, RZ ;  /* 0x0000001f0f027819 */ /* 0x002fe200000006ff */
[----:B------:R-:W-:Y:S01]  /*1c50*/  @!P1 SYNCS.ARRIVE.TRANS64.A1T0 RZ, [UR6+0x98], RZ ;  /* 0x000098ffffff99a7 */ /* 0x000fe20008100006 */
[----:B------:R-:W-:-:S06]  /*1c60*/  UISETP.GT.AND UP0, UPT, UR7, UR5, UPT ;  /* 0x000000050700728c */ /* 0x000fcc000bf04270 */
[----:B--2---:R1:W2:Y:S03]  /*1c70*/  SYNCS.PHASECHK.TRANS64.TRYWAIT P0, [UR8+0x28], R2 ;  /* 0x00002802ff0075a7 */ /* 0x0042a60008001108 */
[----:B------:R-:W-:Y:S05]  /*1c80*/  BRA.U !UP0, `(.L_x_32) ;  /* 0x0000000108bc7547 */ /* 0x000fea000b800000 */
[----:B------:R-:W-:Y:S01]  /*1c90*/  UIADD3 UR26, UPT, UPT, UR24, UR25, URZ ;  /* 0x00000019181a7290 */ /* 0x000fe2000fffe0ff */
[----:B------:R-:W-:-:S11]  /*1ca0*/  UMOV UR27, UR23 ;  /* 0x00000017001b7c82 */ /* 0x000fd60008000000 */
.L_x_38:
[----:B------:R-:W-:Y:S01]  /*1cb0*/  ULEA UR17, UR27, UR6, 0x3 ;  /* 0x000000061b117291 */ /* 0x000fe2000f8e18ff */
[----:B--2---:R-:W-:Y:S01]  /*1cc0*/  @P5 MOV R3, 0x10000 ;  /* 0x0001000000035802 */ /* 0x004fe20000000f00 */
[----:B-12---:R-:W-:Y:S10]  /*1cd0*/  @P0 BRA `(.L_x_33) ;  /* 0x00000000000c0947 */ /* 0x006ff40003800000 */
[----:B------:R-:W-:-:S04]  /*1ce0*/  SHF.L.U32 R5, R15, 0x1f, RZ ;  /* 0x0000001f0f057819 */ /* 0x000fc800000006ff */
[----:B------:R-:W2:Y:S02]  /*1cf0*/  SYNCS.PHASECHK.TRANS64.TRYWAIT P0, [UR17+0x28], R5 ;  /* 0x00002805ff0075a7 */ /* 0x000ea40008001111 */
[----:B--2---:R-:W-:Y:S05]  /*1d00*/  @!P0 BRA `(.L_x_34) ;  /* 0x0000009800e48947 */ /* 0x004fea0003800000 */
.L_x_33:
[----:B------:R2:W-:Y:S01]  /*1d10*/  @P5 SYNCS.ARRIVE.TRANS64 RZ, [UR17], R3 ;  /* 0x00000003ffff59a7 */ /* 0x0005e20008000011 */
[----:B------:R-:W-:-:S04]  /*1d20*/  ULOP3.LUT UR8, UR22, 0x2, URZ, 0xfc, !UPT ;  /* 0x0000000216087892 */ /* 0x000fc8000f8efcff */
[----:B------:R-:W-:-:S09]  /*1d30*/  UISETP.NE.AND UP0, UPT, UR8, 0x2, UPT ;  /* 0x000000020800788c */ /* 0x000fd2000bf05270 */
[----:B------:R-:W-:Y:S05]  /*1d40*/  BRA.U UP0, `(.L_x_35) ;  /* 0x0000000100047547 */ /* 0x000fea000b800000 */
[----:B------:R-:W-:Y:S05]  /*1d50*/  BPT.TRAP 0x1 ;  /* 0x000000040000795c */ /* 0x000fea0000300000 */
.L_x_35:
[----:B------:R-:W-:Y:S04]  /*1d60*/  BSSY.RECONVERGENT B0, `(.L_x_36) ;  /* 0x0000003000007945 */ /* 0x000fe80003800200 */
[----:B------:R-:W-:Y:S05]  /*1d70*/  @!P4 BRA `(.L_x_37) ;  /* 0x000000000004c947 */ /* 0x000fea0003800000 */
[----:B------:R-:W-:Y:S05]  /*1d80*/  BPT.TRAP 0x1 ;  /* 0x000000040000795c */ /* 0x000fea0000300000 */
.L_x_37:
[----:B------:R-:W-:Y:S05]  /*1d90*/  BSYNC.RECONVERGENT B0 ;  /* 0x0000000000007941 */ /* 0x000fea0003800200 */
.L_x_36:
[----:B------:R-:W-:Y:S02]  /*1da0*/  UIADD3 UR23, UPT, UPT, UR27, 0x1, URZ ;  /* 0x000000011b177890 */ /* 0x000fe4000fffe0ff */
[----:B------:R-:W-:Y:S02]  /*1db0*/  UIADD3 UR32, UP1, UPT, UR14, 0x80, URZ ;  /* 0x000000800e207890 */ /* 0x000fe4000ff3e0ff */
[----:B------:R-:W-:Y:S02]  /*1dc0*/  UISETP.NE.AND UP0, UPT, UR23, 0x5, UPT ;  /* 0x000000051700788c */ /* 0x000fe4000bf05270 */
[----:B------:R-:W-:Y:S02]  /*1dd0*/  USHF.L.U32 UR18, UR25, 0x7, URZ ;  /* 0x0000000719127899 */ /* 0x000fe400080006ff */
[----:B------:R-:W-:Y:S02]  /*1de0*/  USEL UR9, URZ, 0x1, UP0 ;  /* 0x00000001ff097887 */ /* 0x000fe40008000000 */
[----:B------:R-:W-:-:S02]  /*1df0*/  USEL UR23, UR23, URZ, UP0 ;  /* 0x000000ff17177287 */ /* 0x000fc40008000000 */
[----:B------:R-:W-:Y:S02]  /*1e00*/  UIADD3 UR30, UP0, UPT, UR14, 0x180, URZ ;  /* 0x000001800e1e7890 */ /* 0x000fe4000ff1e0ff */
[----:B------:R-:W-:Y:S01]  /*1e10*/  ULEA UR8, UR23, UR6, 0x3 ;  /* 0x0000000617087291 */ /* 0x000fe2000f8e18ff */
[----:B------:R-:W-:Y:S01]  /*1e20*/  LOP3.LUT R15, R15, UR9, RZ, 0x3c, !PT ;  /* 0x000000090f0f7c12 */ /* 0x000fe2000f8e3cff */
[----:B------:R-:W-:Y:S02]  /*1e30*/  ULOP3.LUT UR17, UR17, 0xfefffff8, URZ, 0xc0, !UPT ;  /* 0xfefffff811117892 */ /* 0x000fe4000f8ec0ff */
[----:B------:R-:W-:Y:S01]  /*1e40*/  UIADD3.X UR33, UPT, UPT, URZ, UR15, URZ, UP1, !UPT ;  /* 0x0000000fff217290 */ /* 0x000fe20008ffe4ff */
[----:B-1----:R-:W-:Y:S01]  /*1e50*/  SHF.L.U32 R2, R15, 0x1f, RZ ;  /* 0x0000001f0f027819 */ /* 0x002fe200000006ff */
[----:B------:R-:W-:Y:S01]  /*1e60*/  UIADD3.X UR31, UPT, UPT, URZ, UR15, URZ, UP0, !UPT ;  /* 0x0000000fff1f7290 */ /* 0x000fe200087fe4ff */
[----:B------:R-:W-:Y:S02]  /*1e70*/  UMOV UR28, 0x0 ;  /* 0x00000000001c7882 */ /* 0x000fe40000000000 */
[----:B------:R4:W1:Y:S01]  /*1e80*/  SYNCS.PHASECHK.TRANS64.TRYWAIT P0, [UR8+0x28], R2 ;  /* 0x00002802ff0075a7 */ /* 0x0008620008001108 */
[----:B------:R-:W-:Y:S01]  /*1e90*/  ULEA UR8, UR27, UR6, 0xe ;  /* 0x000000061b087291 */ /* 0x000fe2000f8e70ff */
[----:B------:R-:W-:Y:S01]  /*1ea0*/  UMOV UR29, 0x10000000 ;  /* 0x10000000001d7882 */ /* 0x000fe20000000000 */
[----:B------:R-:W-:-:S02]  /*1eb0*/  UMOV UR19, UR35 ;  /* 0x0000002300137c82 */ /* 0x000fc40008000000 */
[----:B------:R-:W-:Y:S02]  /*1ec0*/  UIADD3 UR16, UPT, UPT, UR8, 0xc400, URZ ;  /* 0x0000c40008107890 */ /* 0x000fe4000fffe0ff */
[----:B------:R-:W-:Y:S01]  /*1ed0*/  UIADD3 UR8, UPT, UPT, UR8, 0x20400, URZ ;  /* 0x0002040008087890 */ /* 0x000fe2000fffe0ff */
[----:B------:R-:W-:Y:S01]  /*1ee0*/  UMOV UR20, UR36 ;  /* 0x0000002400147c82 */ /* 0x000fe20008000000 */
[----:B------:R-:W-:Y:S01]  /*1ef0*/  UMOV UR12, UR36 ;  /* 0x00000024000c7c82 */ /* 0x000fe20008000000 */
[----:B------:R-:W-:Y:S01]  /*1f00*/  UMOV UR9, UR17 ;  /* 0x0000001100097c82 */ /* 0x000fe20008000000 */
[----:B------:R-:W-:Y:S01]  /*1f10*/  UMOV UR10, UR18 ;  /* 0x00000012000a7c82 */ /* 0x000fe20008000000 */
[----:B------:R-:W-:Y:S02]  /*1f20*/  UIADD3 UR25, UPT, UPT, UR25, 0x1, URZ ;  /* 0x0000000119197890 */ /* 0x000fe4000fffe0ff */
[----:B------:R4:W-:Y:S01]  /*1f30*/  UTMALDG.3D.2CTA [UR16], [UR32], desc[UR28] ;  /* 0x00001c10200075b4 */ /* 0x0009e20008211000 */
[----:B------:R-:W-:Y:S01]  /*1f40*/  UMOV UR27, UR23 ;  /* 0x00000017001b7c82 */ /* 0x000fe20008000000 */
[----:B------:R-:W-:Y:S01]  /*1f50*/  UISETP.NE.AND UP0, UPT, UR25, UR26, UPT ;  /* 0x0000001a1900728c */ /* 0x000fe2000bf05270 */
[----:B------:R4:W-:Y:S08]  /*1f60*/  UTMALDG.3D.2CTA [UR8], [UR30], desc[UR28] ;  /* 0x00001c081e0075b4 */ /* 0x0009f00008211000 */
[----:B----4-:R-:W-:Y:S05]  /*1f70*/  BRA.U UP0, `(.L_x_38) ;  /* 0xfffffffd004c7547 */ /* 0x010fea000b83ffff */
.L_x_32:
[C---:B-1----:R-:W-:Y:S01]  /*1f80*/  LEA R2, R14.reuse, UR6, 0x3 ;  /* 0x000000060e027c11 */ /* 0x042fe2000f8e18ff */
[----:B------:R-:W-:Y:S01]  /*1f90*/  NOP ;  /* 0x0000000000007918 */ /* 0x000fe20000000000 */
[----:B--2---:R-:W-:Y:S02]  /*1fa0*/  SHF.L.U32 R3, R13, 0x1f, RZ ;  /* 0x0000001f0d037819 */ /* 0x004fe400000006ff */
[----:B------:R-:W-:Y:S02]  /*1fb0*/  LEA R4, R14, UR6, 0x4 ;  /* 0x000000060e047c11 */ /* 0x000fe4000f8e20ff */
[----:B------:R-:W1:Y:S02]  /*1fc0*/  SYNCS.PHASECHK.TRANS64.TRYWAIT P0, [R2+URZ+0xa0], R3 ;  /* 0x0000a003020075a7 */ /* 0x000e6400080011ff */
[----:B-1----:R-:W-:Y:S05]  /*1fd0*/  @!P0 BRA `(.L_x_39) ;  /* 0x0000009800488947 */ /* 0x002fea0003800000 */
.L_x_148:
[----:B------:R-:W2:Y:S01]  /*1fe0*/  LDS.128 R4, [R4+0x110] ;  /* 0x0001100004047984 */ /* 0x000ea20000000c00 */
[----:B------:R-:W-:Y:S01]  /*1ff0*/  ISETP.GE.AND P0, PT, R72, 0x1, PT ;  /* 0x000000014800780c */ /* 0x000fe20003f06270 */
[----:B-1----:R-:W-:Y:S01]  /*2000*/  VIADD R2, R2, 0xb0 ;  /* 0x000000b002027836 */ /* 0x002fe20000000000 */
[----:B------:R-:W-:Y:S01]  /*2010*/  @!PT LDS RZ, [RZ] ;  /* 0x00000000fffff984 */ /* 0x000fe20000000800 */
[----:B------:R-:W-:Y:S01]  /*2020*/  @!PT LDS RZ, [RZ] ;  /* 0x00000000fffff984 */ /* 0x000fe20000000800 */
[----:B------:R-:W-:Y:S01]  /*2030*/  @!PT LDS RZ, [RZ] ;  /* 0x00000000fffff984 */ /* 0x000fe20000000800 */
[----:B------:R-:W-:Y:S01]  /*2040*/  @!PT LDS RZ, [RZ] ;  /* 0x00000000fffff984 */ /* 0x000fe20000000800 */
[----:B------:R1:W-:Y:S06]  /*2050*/  MEMBAR.ALL.CTA ;  /* 0x0000000000007992 */ /* 0x0003ec0000008000 */
[----:B-1----:R-:W1:Y:S01]  /*2060*/  FENCE.VIEW.ASYNC.S ;  /* 0x00000000000073c6 */ /* 0x002e620000000000 */
[----:B------:R-:W-:-:S04]  /*2070*/  PRMT R2, RZ, 0x654, R2 ;  /* 0x00000654ff027816 */ /* 0x000fc80000000002 */
[----:B-1----:R1:W-:Y:S01]  /*2080*/  SYNCS.ARRIVE.TRANS64.RED.A1T0 RZ, [R2+URZ], RZ ;  /* 0x000000ff02ff79a7 */ /* 0x0023e200081004ff */
[----:B--2---:R-:W-:-:S13]  /*2090*/  LOP3.LUT P2, RZ, R6, 0x1, RZ, 0xc0, !PT ;  /* 0x0000000106ff7812 */ /* 0x004fda000784c0ff */
[----:B------:R-:W-:Y:S01]  /*20a0*/  @P2 SHF.R.U32.HI R3, RZ, 0x10, R5 ;  /* 0x00000010ff032819 */ /* 0x000fe20000011605 */
[----:B------:R-:W-:Y:S01]  /*20b0*/  VOTEU.ANY UP0, P2 ;  /* 0x0000000000ff7886 */ /* 0x000fe20001000100 */
[----:B------:R-:W-:Y:S02]  /*20c0*/  @P2 MOV R11, R4 ;  /* 0x00000004000b2202 */ /* 0x000fe40000000f00 */
[----:B------:R-:W-:Y:S02]  /*20d0*/  @P2 R2UR.BROADCAST UR8, R3 ;  /* 0x00000000030822ca */ /* 0x000fe400008e0000 */
[----:B------:R-:W-:-:S11]  /*20e0*/  @P2 LOP3.LUT R8, R5, 0xffff, RZ, 0xc0, !PT ;  /* 0x0000ffff05082812 */ /* 0x000fd600078ec0ff */
[----:B------:R-:W-:Y:S01]  /*20f0*/  @UP0 UMOV UR36, UR8 ;  /* 0x0000000800240c82 */ /* 0x000fe20008000000 */
[----:B-1----:R-:W-:Y:S05]  /*2100*/  @!P0 BRA `(.L_x_40) ;  /* 0x0000000000b88947 */ /* 0x002fea0003800000 */
[----:B------:R-:W3:Y:S01]  /*2110*/  LDC.64 R4, c[0x0][0xb18] ;  /* 0x0002c600ff047b82 */ /* 0x000ee20000000a00 */
[----:B------:R-:W-:-:S07]  /*2120*/  ISETP.NE.AND P3, PT, R72, 0x1, PT ;  /* 0x000000014800780c */ /* 0x000fce0003f65270 */
[----:B------:R-:W1:Y:S08]  /*2130*/  LDC.64 R6, c[0x0][0xb10] ;  /* 0x0002c400ff067b82 */ /* 0x000e700000000a00 */
[----:B------:R-:W2:Y:S08]  /*2140*/  LDC R17, c[0x0][0xb20] ;  /* 0x0002c800ff117b82 */ /* 0x000eb00000000800 */
[----:B------:R-:W4:Y:S01]  /*2150*/  LDC R18, c[0x0][0xb0c] ;  /* 0x0002c300ff127b82 */ /* 0x000f220000000800 */
[----:B---3--:R-:W-:Y:S01]  /*2160*/  IMAD.HI.U32 R22, R0, R5, RZ ;  /* 0x0000000500167227 */ /* 0x008fe200078e00ff */
[----:B------:R-:W-:-:S06]  /*2170*/  ISETP.NE.AND P0, PT, R4, 0x1, PT ;  /* 0x000000010400780c */ /* 0x000fcc0003f05270 */
[----:B------:R-:W3:Y:S01]  /*2180*/  LDC.64 R2, c[0x0][0xb28] ;  /* 0x0002ca00ff027b82 */ /* 0x000ee20000000a00 */
[----:B-1----:R-:W-:-:S04]  /*2190*/  IMAD.HI.U32 R20, R9, R6, RZ ;  /* 0x0000000609147227 */ /* 0x002fc800078e00ff */
[----:B------:R-:W-:Y:S01]  /*21a0*/  IMAD.HI.U32 R24, R11, R6, RZ ;  /* 0x000000060b187227 */ /* 0x000fe200078e00ff */
[----:B------:R-:W-:Y:S02]  /*21b0*/  SHF.R.U32.HI R20, RZ, R7, R20 ;  /* 0x00000007ff147219 */ /* 0x000fe40000011614 */
[----:B--2---:R-:W-:Y:S01]  /*21c0*/  SHF.R.U32.HI R19, RZ, R17, R22 ;  /* 0x00000011ff137219 */ /* 0x004fe20000011616 */
[----:B------:R-:W-:Y:S01]  /*21d0*/  IMAD.HI.U32 R22, R8, R5, RZ ;  /* 0x0000000508167227 */ /* 0x000fe200078e00ff */
[----:B------:R-:W-:Y:S02]  /*21e0*/  SHF.R.U32.HI R24, RZ, R7, R24 ;  /* 0x00000007ff187219 */ /* 0x000fe40000011618 */
[----:B------:R-:W-:Y:S02]  /*21f0*/  SEL R19, R0, R19, !P0 ;  /* 0x0000001300137207 */ /* 0x000fe40004000000 */
[----:B------:R-:W-:Y:S02]  /*2200*/  SHF.R.U32.HI R17, RZ, R17, R22 ;  /* 0x00000011ff117219 */ /* 0x000fe40000011616 */
[----:B----4-:R-:W-:-:S02]  /*2210*/  ISETP.NE.AND P1, PT, R18, 0x1, PT ;  /* 0x000000011200780c */ /* 0x010fc40003f25270 */
[----:B------:R-:W-:Y:S02]  /*2220*/  SEL R17, R8, R17, !P0 ;  /* 0x0000001108117207 */ /* 0x000fe40004000000 */
[----:B------:R-:W-:Y:S02]  /*2230*/  SEL R21, R9, R20, !P1 ;  /* 0x0000001409157207 */ /* 0x000fe40004800000 */
[----:B------:R-:W-:Y:S01]  /*2240*/  SEL R5, R11, R24, !P1 ;  /* 0x000000180b057207 */ /* 0x000fe20004800000 */
[----:B---3--:R-:W-:Y:S01]  /*2250*/  IMAD.HI.U32 R20, R19, R2, RZ ;  /* 0x0000000213147227 */ /* 0x008fe200078e00ff */
[----:B------:R-:W-:-:S03]  /*2260*/  IADD3 R7, PT, PT, -R17, RZ, RZ ;  /* 0x000000ff11077210 */ /* 0x000fc60007ffe1ff */
        /* <DEDUP_REMOVED lines=11> */
[----:B------:R-:W-:-:S04]  /*2320*/  @!P0 IMAD.HI.U32 R20, R5, R2, RZ ;  /* 0x0000000205148227 */ /* 0x000fc800078e00ff */
[----:B------:R-:W-:Y:S01]  /*2330*/  IMAD.MOV R2, RZ, RZ, -R6 ;  /* 0x000000ffff027224 */ /* 0x000fe200078e0a06 */
[----:B------:R-:W-:-:S03]  /*2340*/  @!P0 SHF.R.U32.HI R20, RZ, R3, R20 ;  /* 0x00000003ff148219 */ /* 0x000fc60000011614 */
[----:B------:R-:W-:Y:S01]  /*2350*/  IMAD R2, R72, R2, R17 ;  /* 0x0000000248027224 */ /* 0x000fe200078e0211 */
        /* <DEDUP_REMOVED lines=9> */
.L_x_40:
[----:B------:R-:W1:Y:S02]  /*23f0*/  LDCU UR8, c[0x0][0xb30] ;  /* 0x00016600ff0877ac */ /* 0x000e640008000800 */
[----:B-1----:R-:W-:-:S09]  /*2400*/  UISETP.NE.AND UP0, UPT, UR8, 0x1, UPT ;  /* 0x000000010800788c */ /* 0x002fd2000bf05270 */
[----:B------:R-:W-:Y:S05]  /*2410*/  BRA.U UP0, `(.L_x_41) ;  /* 0x0000000100407547 */ /* 0x000fea000b800000 */
[----:B------:R-:W1:Y:S08]  /*2420*/  LDC.64 R4, c[0x0][0xb10] ;  /* 0x0002c400ff047b82 */ /* 0x000e700000000a00 */
[----:B------:R-:W2:Y:S08]  /*2430*/  LDC.64 R2, c[0x0][0xb18] ;  /* 0x0002c600ff027b82 */ /* 0x000eb00000000a00 */
[----:B------:R-:W4:Y:S08]  /*2440*/  LDC R6, c[0x0][0xb20] ;  /* 0x0002c800ff067b82 */ /* 0x000f300000000800 */
[----:B------:R-:W3:Y:S01]  /*2450*/  LDC R18, c[0x0][0xb0c] ;  /* 0x0002c300ff127b82 */ /* 0x000ee20000000800 */
[----:B-1----:R-:W-:-:S05]  /*2460*/  IMAD.HI.U32 R4, R11, R4, RZ ;  /* 0x000000040b047227 */ /* 0x002fca00078e00ff */
[----:B------:R-:W-:Y:S01]  /*2470*/  SHF.R.U32.HI R4, RZ, R5, R4 ;  /* 0x00000005ff047219 */ /* 0x000fe20000011604 */
[----:B--2---:R-:W-:Y:S01]  /*2480*/  IMAD.HI.U32 R3, R8, R3, RZ ;  /* 0x0000000308037227 */ /* 0x004fe200078e00ff */
[----:B------:R-:W-:-:S04]  /*2490*/  ISETP.NE.AND P0, PT, R2, 0x1, PT ;  /* 0x000000010200780c */ /* 0x000fc80003f05270 */
[----:B----4-:R-:W-:-:S04]  /*24a0*/  SHF.R.U32.HI R3, RZ, R6, R3 ;  /* 0x00000006ff037219 */ /* 0x010fc80000011603 */
[----:B------:R-:W-:Y:S02]  /*24b0*/  SEL R3, R8, R3, !P0 ;  /* 0x0000000308037207 */ /* 0x000fe40004000000 */
[----:B---3--:R-:W-:-:S04]  /*24c0*/  ISETP.NE.AND P1, PT, R18, 0x1, PT ;  /* 0x000000011200780c */ /* 0x008fc80003f25270 */
[----:B------:R-:W-:-:S05]  /*24d0*/  SEL R4, R11, R4, !P1 ;  /* 0x000000040b047207 */ /* 0x000fca0004800000 */
[----:B------:R-:W-:Y:S02]  /*24e0*/  IMAD.IADD R5, R3, 0x1, -R4 ;  /* 0x0000000103057824 */ /* 0x000fe400078e0a04 */
[----:B------:R-:W-:Y:S02]  /*24f0*/  IMAD.IADD R3, R4, 0x1, -R3 ;  /* 0x0000000104037824 */ /* 0x000fe400078e0a03 */
[----:B------:R-:W-:Y:S02]  /*2500*/  IMAD R11, R5, R18, R11 ;  /* 0x00000012050b7224 */ /* 0x000fe400078e020b */
[----:B------:R-:W-:-:S07]  /*2510*/  IMAD R8, R3, R2, R8 ;  /* 0x0000000203087224 */ /* 0x000fce00078e0208 */
.L_x_41:
[----:B------:R-:W-:Y:S01]  /*2520*/  VIADD R14, R14, 0x1 ;  /* 0x000000010e0e7836 */ /* 0x000fe20000000000 */
[----:B------:R-:W-:Y:S01]  /*2530*/  PLOP3.LUT P1, PT, PT, PT, PT, 0x80, 0x8 ;  /* 0x000000000008781c */ /* 0x000fe20003f2f070 */
[----:B------:R-:W-:Y:S02]  /*2540*/  IMAD.IADD R21, R11, 0x1, R170 ;  /* 0x000000010b157824 */ /* 0x000fe400078e02aa */
[----:B------:R-:W-:Y:S01]  /*2550*/  IMAD.IADD R20, R8, 0x1, R147 ;  /* 0x0000000108147824 */ /* 0x000fe200078e0293 */
[----:B------:R-:W-:-:S04]  /*2560*/  ISETP.NE.AND P0, PT, R14, 0x2, PT ;  /* 0x000000020e00780c */ /* 0x000fc80003f05270 */
[----:B------:R-:W-:Y:S02]  /*2570*/  SEL R2, RZ, 0x1, P0 ;  /* 0x00000001ff027807 */ /* 0x000fe40000000000 */
[----:B------:R-:W-:Y:S02]  /*2580*/  SEL R14, R14, RZ, P0 ;  /* 0x000000ff0e0e7207 */ /* 0x000fe40000000000 */
[----:B------:R-:W-:Y:S01]  /*2590*/  LOP3.LUT R13, R13, R2, RZ, 0x3c, !PT ;  /* 0x000000020d0d7212 */ /* 0x000fe200078e3cff */
[----:B------:R-:W-:Y:S06]  /*25a0*/  @P2 BRA `(.L_x_42) ;  /* 0xfffffff000642947 */ /* 0x000fec000383ffff */
[----:B------:R-:W-:Y:S01]  /*25b0*/  UIADD3 UR6, UPT, UPT, UR6, 0x28, URZ ;  /* 0x0000002806067890 */ /* 0x000fe2000fffe0ff */
[----:B------:R-:W-:-:S03]  /*25c0*/  SHF.L.U32 R3, R15, 0x1f, RZ ;  /* 0x0000001f0f037819 */ /* 0x000fc600000006ff */
[----:B------:R-:W-:-:S09]  /*25d0*/  ULEA UR4, UR23, UR6, 0x3 ;  /* 0x0000000617047291 */ /* 0x000fd2000f8e18ff */
[----:B------:R-:W1:Y:S02]  /*25e0*/  SYNCS.PHASECHK.TRANS64.TRYWAIT P0, [UR4], R3 ;  /* 0x00000003ff0075a7 */ /* 0x000e640008001104 */
[----:B-1----:R-:W-:Y:S05]  /*25f0*/  @!P0 BRA `(.L_x_43) ;  /* 0x0000009000d48947 */ /* 0x002fea0003800000 */
.L_x_150:
[----:B------:R-:W-:-:S04]  /*2600*/  UIADD3 UR5, UPT, UPT, UR23, 0x1, URZ ;  /* 0x0000000117057890 */ /* 0x000fc8000fffe0ff */
[----:B------:R-:W-:-:S04]  /*2610*/  UISETP.NE.AND UP0, UPT, UR5, 0x5, UPT ;  /* 0x000000050500788c */ /* 0x000fc8000bf05270 */
[----:B------:R-:W-:Y:S02]  /*2620*/  USEL UR7, URZ, 0x1, UP0 ;  /* 0x00000001ff077887 */ /* 0x000fe40008000000 */
[----:B------:R-:W-:-:S04]  /*2630*/  USEL UR5, UR5, URZ, UP0 ;  /* 0x000000ff05057287 */ /* 0x000fc80008000000 */
[----:B------:R-:W-:Y:S01]  /*2640*/  ULEA UR4, UR5, UR6, 0x3 ;  /* 0x0000000605047291 */ /* 0x000fe2000f8e18ff */
[----:B------:R-:W-:-:S04]  /*2650*/  LOP3.LUT R2, R15, UR7, RZ, 0x3c, !PT ;  /* 0x000000070f027c12 */ /* 0x000fc8000f8e3cff */
[----:B-1----:R-:W-:-:S04]  /*2660*/  SHF.L.U32 R3, R2, 0x1f, RZ ;  /* 0x0000001f02037819 */ /* 0x002fc800000006ff */
[----:B------:R-:W1:Y:S02]  /*2670*/  SYNCS.PHASECHK.TRANS64.TRYWAIT P0, [UR4], R3 ;  /* 0x00000003ff0075a7 */ /* 0x000e640008001104 */
[----:B-1----:R-:W-:Y:S05]  /*2680*/  @!P0 BRA `(.L_x_44) ;  /* 0x0000009000c88947 */ /* 0x002fea0003800000 */
.L_x_152:
        /* <DEDUP_REMOVED lines=9> */
.L_x_154:
        /* <DEDUP_REMOVED lines=9> */
.L_x_156:
[----:B------:R-:W-:-:S04]  /*27b0*/  UIADD3 UR5, UPT, UPT, UR5, 0x1, URZ ;  /* 0x0000000105057890 */ /* 0x000fc8000fffe0ff */
[----:B------:R-:W-:-:S04]  /*27c0*/  UISETP.NE.AND UP0, UPT, UR5, 0x5, UPT ;  /* 0x000000050500788c */ /* 0x000fc8000bf05270 */
[----:B------:R-:W-:Y:S02]  /*27d0*/  USEL UR4, URZ, 0x1, UP0 ;  /* 0x00000001ff047887 */ /* 0x000fe40008000000 */
[----:B------:R-:W-:-:S04]  /*27e0*/  USEL UR5, UR5, URZ, UP0 ;  /* 0x000000ff05057287 */ /* 0x000fc80008000000 */
[----:B------:R-:W-:Y:S01]  /*27f0*/  ULEA UR5, UR5, UR6, 0x3 ;  /* 0x0000000605057291 */ /* 0x000fe2000f8e18ff */
[----:B-1----:R-:W-:-:S04]  /*2800*/  LOP3.LUT R3, R2, UR4, RZ, 0x3c, !PT ;  /* 0x0000000402037c12 */ /* 0x002fc8000f8e3cff */
[----:B------:R-:W-:Y:S01]  /*2810*/  SHF.L.U32 R3, R3, 0x1f, RZ ;  /* 0x0000001f03037819 */ /* 0x000fe200000006ff */
[----:B---3--:R-:W-:-:S07]  /*2820*/  IMAD.U32 R0, RZ, RZ, UR5 ;  /* 0x00000005ff007e24 */ /* 0x008fce000f8e00ff */
.L_x_47:
[----:B-1----:R1:W2:Y:S02]  /*2830*/  SYNCS.PHASECHK.TRANS64.TRYWAIT P0, [R0+URZ], R3 ;  /* 0x00000003000075a7 */ /* 0x0022a400080011ff */
[----:B--2---:R-:W-:Y:S05]  /*2840*/  @!P0 NANOSLEEP.SYNCS 0x989680 ;  /* 0x009896800000895d */ /* 0x004fea0003900000 */
[----:B------:R-:W2:Y:S02]  /*2850*/  @!P0 SYNCS.PHASECHK.TRANS64 P0, [R0+URZ], R3 ;  /* 0x00000003000085a7 */ /* 0x000ea400080010ff */
[----:B--2---:R-:W-:Y:S05]  /*2860*/  @P0 EXIT ;  /* 0x000000000000094d */ /* 0x004fea0003800000 */
[----:B------:R-:W-:Y:S05]  /*2870*/  BRA `(.L_x_47) ;  /* 0xfffffffc00ec7947 */ /* 0x000fea000383ffff */
.L_x_22:
[----:B------:R-:W-:-:S04]  /*2880*/  UISETP.NE.AND UP1, UPT, UR37, URZ, UPT ;  /* 0x000000ff2500728c */ /* 0x000fc8000bf25270 */
[----:B------:R-:W-:-:S09]  /*2890*/  UISETP.NE.OR UP1, UPT, UR10, 0x1, UP1 ;  /* 0x000000010a00788c */ /* 0x000fd20008f25670 */
[----:B------:R-:W-:Y:S05]  /*28a0*/  BRA.U UP1, `(.L_x_48) ;  /* 0x00000005014c7547 */ /* 0x000fea000b800000 */
[----:B------:R-:W-:Y:S01]  /*28b0*/  HFMA2 R11, -RZ, RZ, 0, 0 ;  /* 0x00000000ff0b7431 */ /* 0x000fe200000001ff */
[----:B------:R-:W-:Y:S01]  /*28c0*/  ISETP.GE.U32.AND P2, PT, R10, 0x2, PT ;  /* 0x000000020a00780c */ /* 0x000fe20003f46070 */
[----:B------:R-:W-:Y:S01]  /*28d0*/  IMAD.MOV.U32 R12, RZ, RZ, 0x1 ;  /* 0x00000001ff0c7424 */ /* 0x000fe200078e00ff */
[----:B------:R-:W-:Y:S01]  /*28e0*/  CS2R R8, SRZ ;  /* 0x0000000000087805 */ /* 0x000fe2000001ff00 */
[----:B------:R-:W-:Y:S01]  /*28f0*/  IMAD.MOV.U32 R3, RZ, RZ, RZ ;  /* 0x000000ffff037224 */ /* 0x000fe200078e00ff */
[----:B------:R-:W-:Y:S01]  /*2900*/  UMOV UR4, 0x400 ;  /* 0x0000040000047882 */ /* 0x000fe20000000000 */
[----:B------:R-:W-:Y:S01]  /*2910*/  UMOV UR6, URZ ;  /* 0x000000ff00067c82 */ /* 0x000fe20008000000 */
[----:B------:R-:W-:-:S12]  /*2920*/  ULEA UR37, UR37, UR4, 0x18 ;  /* 0x0000000425257291 */ /* 0x000fd8000f8ec0ff */
.L_x_52:
[----:B------:R-:W-:Y:S02]  /*2930*/  LEA R0, R3, UR37, 0x3 ;  /* 0x0000002503007c11 */ /* 0x000fe4000f8e18ff */
[----:B------:R-:W-:-:S03]  /*2940*/  SHF.L.U32 R5, R8, 0x1f, RZ ;  /* 0x0000001f08057819 */ /* 0x000fc600000006ff */
[----:B------:R-:W-:Y:S01]  /*2950*/  VIADD R4, R0, 0xf0 ;  /* 0x000000f000047836 */ /* 0x000fe20000000000 */
[----:B------:R-:W1:Y:S02]  /*2960*/  SYNCS.PHASECHK.TRANS64.TRYWAIT P0, [R0+URZ+0xe0], R5 ;  /* 0x0000e005000075a7 */ /* 0x000e6400080011ff */
[----:B-1----:R-:W-:Y:S05]  /*2970*/  @!P0 BRA `(.L_x_49) ;  /* 0x0000009000548947 */ /* 0x002fea0003800000 */
.L_x_157:
[----:B------:R-:W-:Y:S01]  /*2980*/  ULEA UR5, UR6, UR37, 0x3 ;  /* 0x0000002506057291 */ /* 0x000fe2000f8e18ff */
[----:B------:R-:W-:Y:S01]  /*2990*/  PRMT R4, RZ, 0x654, R4 ;  /* 0x00000654ff047816 */ /* 0x000fe20000000004 */
[----:B-1----:R-:W-:Y:S01]  /*29a0*/  @!P2 IMAD.MOV.U32 R5, RZ, RZ, 0x10 ;  /* 0x00000010ff05a424 */ /* 0x002fe200078e00ff */
[----:B------:R-:W-:Y:S01]  /*29b0*/  SHF.L.U32 R7, R12, 0x1f, RZ ;  /* 0x0000001f0c077819 */ /* 0x000fe200000006ff */
[----:B------:R-:W-:Y:S01]  /*29c0*/  UIADD3 UR4, UPT, UPT, UR5, 0xa0, URZ ;  /* 0x000000a005047890 */ /* 0x000fe2000fffe0ff */
[----:B------:R1:W-:Y:S05]  /*29d0*/  SYNCS.ARRIVE.TRANS64.RED.A1T0 RZ, [R4+URZ], RZ ;  /* 0x000000ff04ff79a7 */ /* 0x0003ea00081004ff */
[----:B------:R-:W-:Y:S01]  /*29e0*/  IMAD.U32 R13, RZ, RZ, UR4 ;  /* 0x00000004ff0d7e24 */ /* 0x000fe2000f8e00ff */
[----:B------:R-:W2:Y:S04]  /*29f0*/  SYNCS.PHASECHK.TRANS64.TRYWAIT P0, [UR5+0xb0], R7 ;  /* 0x0000b007ff0075a7 */ /* 0x000ea80008001105 */
[----:B------:R-:W-:Y:S01]  /*2a00*/  PRMT R13, R10, 0x654, R13 ;  /* 0x000006540a0d7816 */ /* 0x000fe2000000000d */
[----:B-12---:R-:W-:Y:S06]  /*2a10*/  @!P0 BRA `(.L_x_50) ;  /* 0x0000009000408947 */ /* 0x006fec0003800000 */
.L_x_159:
[----:B------:R-:W-:Y:S01]  /*2a20*/  ULEA UR4, UR6, UR37, 0x4 ;  /* 0x0000002506047291 */ /* 0x000fe2000f8e20ff */
[----:B------:R-:W-:Y:S01]  /*2a30*/  SEL R2, R13, R2, !P2 ;  /* 0x000000020d027207 */ /* 0x000fe20005000000 */
[----:B------:R-:W-:Y:S01]  /*2a40*/  UIADD3 UR5, UPT, UPT, UR5, 0xa0, URZ ;  /* 0x000000a005057890 */ /* 0x000fe2000fffe0ff */
[----:B-1----:R-:W-:Y:S01]  /*2a50*/  LEA R0, R11, UR37, 0x3 ;  /* 0x000000250b007c11 */ /* 0x002fe2000f8e18ff */
[----:B------:R-:W-:Y:S01]  /*2a60*/  UIADD3 UR4, UPT, UPT, UR4, 0x110, URZ ;  /* 0x0000011004047890 */ /* 0x000fe2000fffe0ff */
[----:B------:R1:W-:Y:S01]  /*2a70*/  @!P2 SYNCS.ARRIVE.TRANS64.RED RZ, [R2+URZ], R5 ;  /* 0x0000000502ffa9a7 */ /* 0x0003e200080004ff */
[----:B------:R-:W-:Y:S01]  /*2a80*/  UIADD3 UR6, UPT, UPT, UR6, 0x1, URZ ;  /* 0x0000000106067890 */ /* 0x000fe2000fffe0ff */
[----:B------:R-:W-:-:S03]  /*2a90*/  VIADD R3, R3, 0x1 ;  /* 0x0000000103037836 */ /* 0x000fc60000000000 */
[----:B------:R-:W-:Y:S02]  /*2aa0*/  UISETP.NE.AND UP0, UPT, UR6, 0x2, UPT ;  /* 0x000000020600788c */ /* 0x000fe4000bf05270 */
[----:B------:R-:W-:Y:S01]  /*2ab0*/  ISETP.NE.AND P0, PT, R3, 0x2, PT ;  /* 0x000000020300780c */ /* 0x000fe20003f05270 */
[----:B------:R-:W-:Y:S06]  /*2ac0*/  UGETNEXTWORKID.BROADCAST [UR4], [UR5] ;  /* 0x00000000040073ca */ /* 0x000fec0008000100 */
[----:B------:R-:W-:Y:S02]  /*2ad0*/  USEL UR4, URZ, 0x1, UP0 ;  /* 0x00000001ff047887 */ /* 0x000fe40008000000 */
[----:B------:R-:W-:-:S04]  /*2ae0*/  USEL UR6, UR6, URZ, UP0 ;  /* 0x000000ff06067287 */ /* 0x000fc80008000000 */
[----:B------:R-:W-:Y:S02]  /*2af0*/  LOP3.LUT R12, R12, UR4, RZ, 0x3c, !PT ;  /* 0x000000040c0c7c12 */ /* 0x000fe4000f8e3cff */
[----:B-1----:R-:W-:-:S04]  /*2b00*/  SHF.L.U32 R5, R9, 0x1f, RZ ;  /* 0x0000001f09057819 */ /* 0x002fc800000006ff */
[----:B------:R-:W1:Y:S02]  /*2b10*/  SYNCS.PHASECHK.TRANS64.TRYWAIT P1, [R0+URZ+0xa0], R5 ;  /* 0x0000a005000075a7 */ /* 0x000e6400080211ff */
[----:B-1----:R-:W-:Y:S05]  /*2b20*/  @!P1 BRA `(.L_x_51) ;  /* 0x0000009000149947 */ /* 0x002fea0003800000 */
.L_x_160:
[----:B------:R-:W-:Y:S01]  /*2b30*/  LEA R4, R11, UR37, 0x4 ;  /* 0x000000250b047c11 */ /* 0x000fe2000f8e20ff */
[----:B-1----:R-:W-:Y:S01]  /*2b40*/  VIADD R0, R0, 0xb0 ;  /* 0x000000b000007836 */ /* 0x002fe20000000000 */
[----:B------:R-:W-:Y:S01]  /*2b50*/  SEL R3, R3, RZ, P0 ;  /* 0x000000ff03037207 */ /* 0x000fe20000000000 */
[----:B------:R-:W-:-:S03]  /*2b60*/  VIADD R11, R11, 0x1 ;  /* 0x000000010b0b7836 */ /* 0x000fc60000000000 */
[----:B------:R-:W1:Y:S01]  /*2b70*/  LDS.128 R4, [R4+0x110] ;  /* 0x0001100004047984 */ /* 0x000e620000000c00 */
[----:B------:R-:W-:Y:S02]  /*2b80*/  PRMT R0, RZ, 0x654, R0 ;  /* 0x00000654ff007816 */ /* 0x000fe40000000000 */
[C---:B------:R-:W-:Y:S01]  /*2b90*/  ISETP.NE.AND P1, PT, R11.reuse, 0x2, PT ;  /* 0x000000020b00780c */ /* 0x040fe20003f25270 */
[----:B------:R-:W-:Y:S01]  /*2ba0*/  @!PT LDS RZ, [RZ] ;  /* 0x00000000fffff984 */ /* 0x000fe20000000800 */
[----:B------:R-:W-:Y:S01]  /*2bb0*/  @!PT LDS RZ, [RZ] ;  /* 0x00000000fffff984 */ /* 0x000fe20000000800 */
[----:B------:R-:W-:Y:S01]  /*2bc0*/  @!PT LDS RZ, [RZ] ;  /* 0x00000000fffff984 */ /* 0x000fe20000000800 */
[----:B------:R-:W-:Y:S01]  /*2bd0*/  @!PT LDS RZ, [RZ] ;  /* 0x00000000fffff984 */ /* 0x000fe20000000800 */
[----:B------:R2:W-:Y:S06]  /*2be0*/  MEMBAR.ALL.CTA ;  /* 0x0000000000007992 */ /* 0x0005ec0000008000 */
[----:B--2---:R-:W2:Y:S01]  /*2bf0*/  FENCE.VIEW.ASYNC.S ;  /* 0x00000000000073c6 */ /* 0x004ea20000000000 */
[----:B------:R-:W-:Y:S01]  /*2c00*/  SEL R11, R11, RZ, P1 ;  /* 0x000000ff0b0b7207 */ /* 0x000fe20000800000 */
[----:B--2---:R2:W-:Y:S01]  /*2c10*/  SYNCS.ARRIVE.TRANS64.RED.A1T0 RZ, [R0+URZ], RZ ;  /* 0x000000ff00ff79a7 */ /* 0x0045e200081004ff */
[----:B-1----:R-:W-:-:S02]  /*2c20*/  LOP3.LUT P3, RZ, R6, 0x1, RZ, 0xc0, !PT ;  /* 0x0000000106ff7812 */ /* 0x002fc4000786c0ff */
[----:B------:R-:W-:-:S04]  /*2c30*/  SEL R5, RZ, 0x1, P0 ;  /* 0x00000001ff057807 */ /* 0x000fc80000000000 */
[----:B------:R-:W-:Y:S02]  /*2c40*/  LOP3.LUT R8, R8, R5, RZ, 0x3c, !PT ;  /* 0x0000000508087212 */ /* 0x000fe400078e3cff */
[----:B--2---:R-:W-:-:S04]  /*2c50*/  SEL R0, RZ, 0x1, P1 ;  /* 0x00000001ff007807 */ /* 0x004fc80000800000 */
[----:B------:R-:W-:Y:S01]  /*2c60*/  LOP3.LUT R9, R9, R0, RZ, 0x3c, !PT ;  /* 0x0000000009097212 */ /* 0x000fe200078e3cff */
[----:B------:R-:W-:Y:S06]  /*2c70*/  @P3 BRA `(.L_x_52) ;  /* 0xfffffffc002c3947 */ /* 0x000fec000383ffff */
[----:B------:R-:W-:Y:S01]  /*2c80*/  ULEA UR5, UR6, UR37, 0x3 ;  /* 0x0000002506057291 */ /* 0x000fe2000f8e18ff */
[----:B------:R-:W-:-:S08]  /*2c90*/  SHF.L.U32 R3, R12, 0x1f, RZ ;  /* 0x0000001f0c037819 */ /* 0x000fd000000006ff */
[----:B------:R-:W1:Y:S02]  /*2ca0*/  SYNCS.PHASECHK.TRANS64 P0, [UR5+0xb0], R3 ;  /* 0x0000b003ff0075a7 */ /* 0x000e640008001005 */
[----:B-1----:R-:W-:Y:S05]  /*2cb0*/  @P0 BRA `(.L_x_53) ;  /* 0x0000000000080947 */ /* 0x002fea0003800000 */
[----:B------:R-:W1:Y:S02]  /*2cc0*/  SYNCS.PHASECHK.TRANS64.TRYWAIT P0, [UR5+0xb0], R3 ;  /* 0x0000b003ff0075a7 */ /* 0x000e640008001105 */
[----:B-1----:R-:W-:Y:S05]  /*2cd0*/  @!P0 BRA `(.L_x_54) ;  /* 0x0000008c00bc8947 */ /* 0x002fea0003800000 */
.L_x_53:
[----:B------:R-:W-:-:S04]  /*2ce0*/  UIADD3 UR4, UPT, UPT, UR6, 0x1, URZ ;  /* 0x0000000106047890 */ /* 0x000fc8000fffe0ff */
[----:B------:R-:W-:-:S04]  /*2cf0*/  UISETP.NE.AND UP0, UPT, UR4, 0x2, UPT ;  /* 0x000000020400788c */ /* 0x000fc8000bf05270 */
[----:B------:R-:W-:Y:S02]  /*2d00*/  USEL UR7, URZ, 0x1, UP0 ;  /* 0x00000001ff077887 */ /* 0x000fe40008000000 */
[----:B------:R-:W-:-:S04]  /*2d10*/  USEL UR4, UR4, URZ, UP0 ;  /* 0x000000ff04047287 */ /* 0x000fc80008000000 */
[----:B------:R-:W-:Y:S01]  /*2d20*/  ULEA UR4, UR4, UR37, 0x3 ;  /* 0x0000002504047291 */ /* 0x000fe2000f8e18ff */
[----:B-1----:R-:W-:-:S04]  /*2d30*/  LOP3.LUT R3, R12, UR7, RZ, 0x3c, !PT ;  /* 0x000000070c037c12 */ /* 0x002fc8000f8e3cff */
[----:B------:R-:W-:-:S04]  /*2d40*/  SHF.L.U32 R0, R3, 0x1f, RZ ;  /* 0x0000001f03007819 */ /* 0x000fc800000006ff */
[----:B------:R-:W1:Y:S02]  /*2d50*/  SYNCS.PHASECHK.TRANS64 P0, [UR4+0xb0], R0 ;  /* 0x0000b000ff0075a7 */ /* 0x000e640008001004 */
[----:B-1----:R-:W-:Y:S05]  /*2d60*/  @P0 EXIT ;  /* 0x000000000000094d */ /* 0x002fea0003800000 */
[----:B------:R-:W-:Y:S02]  /*2d70*/  SHF.L.U32 R3, R3, 0x1f, RZ ;  /* 0x0000001f03037819 */ /* 0x000fe400000006ff */
[----:B------:R-:W-:-:S07]  /*2d80*/  MOV R0, UR4 ;  /* 0x0000000400007c02 */ /* 0x000fce0008000f00 */
.L_x_55:
[----:B-1----:R1:W2:Y:S02]  /*2d90*/  SYNCS.PHASECHK.TRANS64.TRYWAIT P0, [R0+URZ+0xb0], R3 ;  /* 0x0000b003000075a7 */ /* 0x0022a400080011ff */
[----:B--2---:R-:W-:Y:S05]  /*2da0*/  @!P0 NANOSLEEP.SYNCS 0x989680 ;  /* 0x009896800000895d */ /* 0x004fea0003900000 */
[----:B------:R-:W2:Y:S02]  /*2db0*/  @!P0 SYNCS.PHASECHK.TRANS64 P0, [R0+URZ+0xb0], R3 ;  /* 0x0000b003000085a7 */ /* 0x000ea400080010ff */
[----:B--2---:R-:W-:Y:S05]  /*2dc0*/  @P0 EXIT ;  /* 0x000000000000094d */ /* 0x004fea0003800000 */
[----:B------:R-:W-:Y:S05]  /*2dd0*/  BRA `(.L_x_55) ;  /* 0xfffffffc00ec7947 */ /* 0x000fea000383ffff */
.L_x_48:
[----:B------:R-:W-:Y:S05]  /*2de0*/  BRA.U UP4, `(.L_x_56) ;  /* 0x0000001104907547 */ /* 0x000fea000b800000 */
[----:B------:R-:W-:Y:S01]  /*2df0*/  UMOV UR6, 0x40 ;  /* 0x0000004000067882 */ /* 0x000fe20000000000 */
[----:B------:R-:W-:Y:S01]  /*2e00*/  NOP ;  /* 0x0000000000007918 */ /* 0x000fe20000000000 */
[----:B------:R-:W-:Y:S01]  /*2e10*/  ULEA UR6, UR37, UR6, 0x18 ;  /* 0x0000000625067291 */ /* 0x000fe2000f8ec0ff */
[----:B------:R-:W-:Y:S02]  /*2e20*/  UMOV UR7, 0x400 ;  /* 0x0000040000077882 */ /* 0x000fe40000000000 */
[----:B------:R-:W-:-:S06]  /*2e30*/  ULEA UR37, UR37, UR7, 0x18 ;  /* 0x0000000725257291 */ /* 0x000fcc000f8ec0ff */
[----:B------:R-:W1:Y:S02]  /*2e40*/  LDS.U8 R2, [UR6+0x1c] ;  /* 0x00001c06ff027984 */ /* 0x000e640008000000 */
[----:B-1----:R-:W-:-:S13]  /*2e50*/  ISETP.NE.AND P0, PT, R2, RZ, PT ;  /* 0x000000ff0200720c */ /* 0x002fda0003f05270 */
[----:B------:R-:W-:Y:S05]  /*2e60*/  @P0 BRA `(.L_x_57) ;  /* 0x0000000400080947 */ /* 0x000fea0003800000 */
[----:B------:R-:W-:Y:S02]  /*2e70*/  UISETP.NE.U32.AND UP0, UPT, UR5, 0x1, UPT ;  /* 0x000000010500788c */ /* 0x000fe4000bf05070 */
[----:B------:R-:W-:-:S07]  /*2e80*/  UIADD3 UR8, UPT, UPT, UR6, 0x8, URZ ;  /* 0x0000000806087890 */ /* 0x000fce000fffe0ff */
[----:B------:R-:W-:Y:S05]  /*2e90*/  BRA.U !UP0, `(.L_x_58) ;  /* 0x00000001089c7547 */ /* 0x000fea000b800000 */
[----:B------:R-:W-:Y:S01]  /*2ea0*/  ELECT P0, URZ, PT ;  /* 0x0000000000ff782f */ /* 0x000fe20003800000 */
[----:B------:R-:W-:-:S12]  /*2eb0*/  BSSY B0, `(.L_x_58) ;  /* 0x0000025000007945 */ /* 0x000fd80003800000 */
[----:B------:R-:W-:Y:S05]  /*2ec0*/  @!P0 BRA `(.L_x_59) ;  /* 0x00000000008c8947 */ /* 0x000fea0003800000 */
[----:B------:R-:W-:-:S05]  /*2ed0*/  UMOV UR7, 0x10 ;  /* 0x0000001000077882 */ /* 0x000fca0000000000 */
[----:B------:R-:W-:Y:S04]  /*2ee0*/  DEPBAR.LE SB1, 0x36 ;  /* 0x00009d800000791a */ /* 0x000fe80000000000 */
[----:B------:R-:W1:Y:S02]  /*2ef0*/  UTCATOMSWS.2CTA.FIND_AND_SET.ALIGN UP1, UR7, UR7 ;  /* 0x00000007000775e3 */ /* 0x000e640008220800 */
[----:B-1----:R-:W-:Y:S01]  /*2f00*/  MOV R11, UR7 ;  /* 0x00000007000b7c02 */ /* 0x002fe20008000f00 */
[----:B------:R-:W-:Y:S06]  /*2f10*/  BRA.U UP1, `(.L_x_60) ;  /* 0x0000000101187547 */ /* 0x000fec000b800000 */
.L_x_61:
[----:B------:R-:W-:Y:S05]  /*2f20*/  NANOSLEEP 0x64 ;  /* 0x000000640000795d */ /* 0x000fea0003800000 */
[----:B------:R-:W-:-:S05]  /*2f30*/  UMOV UR7, 0x10 ;  /* 0x0000001000077882 */ /* 0x000fca0000000000 */
[----:B------:R-:W-:Y:S04]  /*2f40*/  DEPBAR.LE SB1, 0x36 ;  /* 0x00009d800000791a */ /* 0x000fe80000000000 */
[----:B------:R-:W1:Y:S02]  /*2f50*/  UTCATOMSWS.2CTA.FIND_AND_SET.ALIGN UP1, UR7, UR7 ;  /* 0x00000007000775e3 */ /* 0x000e640008220800 */
[----:B-1----:R-:W-:Y:S01]  /*2f60*/  MOV R11, UR7 ;  /* 0x00000007000b7c02 */ /* 0x002fe20008000f00 */
[----:B------:R-:W-:Y:S05]  /*2f70*/  BRA.U !UP1, `(.L_x_61) ;  /* 0xfffffffd09e87547 */ /* 0x000fea000b83ffff */
.L_x_60:
[----:B------:R-:W1:Y:S01]  /*2f80*/  LDS R5, [UR6+0x10] ;  /* 0x00001006ff057984 */ /* 0x000e620008000800 */
[----:B------:R-:W-:Y:S01]  /*2f90*/  IMAD.U32 R3, RZ, RZ, UR37 ;  /* 0x00000025ff037e24 */ /* 0x000fe2000f8e00ff */
[----:B------:R-:W-:-:S03]  /*2fa0*/  MOV R2, UR4 ;  /* 0x0000000400027c02 */ /* 0x000fc60008000f00 */
[----:B------:R-:W-:Y:S01]  /*2fb0*/  VIADD R3, R3, 0x130 ;  /* 0x0000013003037836 */ /* 0x000fe20000000000 */
[----:B-1----:R-:W-:-:S04]  /*2fc0*/  SHF.L.U32 R5, R5, 0x1f, RZ ;  /* 0x0000001f05057819 */ /* 0x002fc800000006ff */
[----:B------:R-:W1:Y:S02]  /*2fd0*/  SYNCS.PHASECHK.TRANS64.TRYWAIT P0, [UR6+0x8], R5 ;  /* 0x00000805ff0075a7 */ /* 0x000e640008001106 */
[----:B-1----:R-:W-:Y:S05]  /*2fe0*/  @P0 BRA `(.L_x_62) ;  /* 0x0000000000080947 */ /* 0x002fea0003800000 */
[----:B------:R-:W1:Y:S02]  /*2ff0*/  SYNCS.PHASECHK.TRANS64.TRYWAIT P0, [UR6+0x8], R5 ;  /* 0x00000805ff0075a7 */ /* 0x000e640008001106 */
[----:B-1----:R-:W-:Y:S05]  /*3000*/  @!P0 BRA `(.L_x_63) ;  /* 0x0000008c00088947 */ /* 0x002fea0003800000 */
.L_x_62:
[----:B-1----:R-:W-:Y:S01]  /*3010*/  HFMA2 R4, -RZ, RZ, 0, 5.9604644775390625e-08 ;  /* 0x00000001ff047431 */ /* 0x002fe200000001ff */
[----:B------:R-:W-:Y:S01]  /*3020*/  UPRMT UR7, UR4, 0x654, UR8 ;  /* 0x0000065404077896 */ /* 0x000fe20008000008 */
[----:B------:R-:W-:Y:S01]  /*3030*/  IMAD.MOV.U32 R6, RZ, RZ, 0xffff ;  /* 0x0000ffffff067424 */ /* 0x000fe200078e00ff */
[----:B------:R-:W-:Y:S01]  /*3040*/  PRMT R2, R2, 0x654, R3 ;  /* 0x0000065402027816 */ /* 0x000fe20000000003 */
[----:B------:R-:W-:Y:S02]  /*3050*/  IMAD.MOV.U32 R5, RZ, RZ, 0x4 ;  /* 0x00000004ff057424 */ /* 0x000fe400078e00ff */
[----:B------:R-:W-:Y:S01]  /*3060*/  IMAD.SHL.U32 R9, R11, 0x20, RZ ;  /* 0x000000200b097824 */ /* 0x000fe200078e00ff */
[----:B------:R-:W-:Y:S02]  /*3070*/  MOV R3, UR7 ;  /* 0x0000000700037c02 */ /* 0x000fe40008000f00 */
[-C--:B------:R-:W-:Y:S01]  /*3080*/  SHF.L.U32 R7, R6, R11.reuse, RZ ;  /* 0x0000000b06077219 */ /* 0x080fe200000006ff */
[----:B------:R1:W-:Y:S01]  /*3090*/  SYNCS.ARRIVE.TRANS64.RED RZ, [UR7], R5 ;  /* 0x00000005ffff79a7 */ /* 0x0003e20008000407 */
[----:B------:R-:W-:Y:S01]  /*30a0*/  SHF.L.U32 R6, R4, R11, RZ ;  /* 0x0000000b04067219 */ /* 0x000fe200000006ff */
[----:B------:R1:W-:Y:S04]  /*30b0*/  STS [UR37+0x130], R9 ;  /* 0x00013009ff007988 */ /* 0x0003e80008000825 */
[----:B------:R1:W-:Y:S04]  /*30c0*/  STAS [R2.64], R11 ;  /* 0x0000000b02007dbd */ /* 0x0003e8000c0008ff */
[----:B------:R1:W-:Y:S04]  /*30d0*/  ATOMS.OR RZ, [UR6+0x14], R7 ;  /* 0x00001407ffff798c */ /* 0x0003e8000b000006 */
[----:B------:R1:W-:Y:S04]  /*30e0*/  ATOMS.OR RZ, [UR6+0x18], R6 ;  /* 0x00001806ffff798c */ /* 0x0003e8000b000006 */
[----:B------:R1:W-:Y:S02]  /*30f0*/  ATOMS.XOR RZ, [UR6+0x10], R4 ;  /* 0x00001004ffff798c */ /* 0x0003e4000b800006 */
.L_x_59:
[----:B------:R-:W-:Y:S05]  /*3100*/  BSYNC B0 ;  /* 0x0000000000007941 */ /* 0x000fea0003800000 */
.L_x_58:
[----:B------:R-:W-:Y:S05]  /*3110*/  BRA.U UP0, `(.L_x_64) ;  /* 0x00000001006c7547 */ /* 0x000fea000b800000 */
[----:B------:R-:W-:-:S03]  /*3120*/  UMOV UR7, 0xffffffff ;  /* 0xffffffff00077882 */ /* 0x000fc60000000000 */
[----:B------:R-:W-:Y:S05]  /*3130*/  BRA.DIV UR7, `(.L_x_65) ;  /* 0x0000008a07d47947 */ /* 0x000fea000b800000 */
[----:B------:R-:W-:-:S13]  /*3140*/  ELECT P6, URZ, PT ;  /* 0x0000000000ff782f */ /* 0x000fda00038c0000 */
.L_x_164:
[----:B------:R-:W-:Y:S05]  /*3150*/  @!P6 BRA `(.L_x_64) ;  /* 0x00000000005ce947 */ /* 0x000fea0003800000 */
[----:B-1----:R-:W1:Y:S02]  /*3160*/  LDS R3, [UR6+0x10] ;  /* 0x00001006ff037984 */ /* 0x002e640008000800 */
[----:B-1----:R-:W-:-:S04]  /*3170*/  SHF.L.U32 R3, R3, 0x1f, RZ ;  /* 0x0000001f03037819 */ /* 0x002fc800000006ff */
[----:B------:R-:W1:Y:S02]  /*3180*/  SYNCS.PHASECHK.TRANS64.TRYWAIT P0, [UR6+0x8], R3 ;  /* 0x00000803ff0075a7 */ /* 0x000e640008001106 */
[----:B-1----:R-:W-:Y:S05]  /*3190*/  @P0 BRA `(.L_x_66) ;  /* 0x0000000000080947 */ /* 0x002fea0003800000 */
[----:B------:R-:W1:Y:S02]  /*31a0*/  SYNCS.PHASECHK.TRANS64.TRYWAIT P0, [UR6+0x8], R3 ;  /* 0x00000803ff0075a7 */ /* 0x000e640008001106 */
[----:B-1----:R-:W-:Y:S05]  /*31b0*/  @!P0 BRA `(.L_x_67) ;  /* 0x0000008800d48947 */ /* 0x002fea0003800000 */
.L_x_66:
[----:B------:R-:W2:Y:S01]  /*31c0*/  LDS R5, [UR37+0x130] ;  /* 0x00013025ff057984 */ /* 0x000ea20008000800 */
[----:B-1----:R-:W-:Y:S02]  /*31d0*/  HFMA2 R2, -RZ, RZ, 0, 5.9604644775390625e-08 ;  /* 0x00000001ff027431 */ /* 0x002fe400000001ff */
[----:B------:R-:W-:Y:S01]  /*31e0*/  IMAD.MOV.U32 R3, RZ, RZ, 0xffff ;  /* 0x0000ffffff037424 */ /* 0x000fe200078e00ff */
[----:B------:R-:W-:Y:S01]  /*31f0*/  UPRMT UR7, UR4, 0x654, UR8 ;  /* 0x0000065404077896 */ /* 0x000fe20008000008 */
[----:B--2---:R-:W-:-:S03]  /*3200*/  IMAD.SHL.U32 R4, R5, 0x20, RZ ;  /* 0x0000002005047824 */ /* 0x004fc600078e00ff */
[-C--:B------:R-:W-:Y:S02]  /*3210*/  SHF.L.U32 R3, R3, R5.reuse, RZ ;  /* 0x0000000503037219 */ /* 0x080fe400000006ff */
[----:B------:R-:W-:Y:S01]  /*3220*/  SHF.L.U32 R5, R2, R5, RZ ;  /* 0x0000000502057219 */ /* 0x000fe200000006ff */
[----:B------:R2:W-:Y:S04]  /*3230*/  STS [UR37+0x130], R4 ;  /* 0x00013004ff007988 */ /* 0x0005e80008000825 */
[----:B------:R2:W-:Y:S04]  /*3240*/  ATOMS.OR RZ, [UR6+0x14], R3 ;  /* 0x00001403ffff798c */ /* 0x0005e8000b000006 */
[----:B------:R2:W-:Y:S01]  /*3250*/  ATOMS.OR RZ, [UR6+0x18], R5 ;  /* 0x00001805ffff798c */ /* 0x0005e2000b000006 */
[----:B------:R-:W-:Y:S03]  /*3260*/  SYNCS.ARRIVE.TRANS64.RED.A1T0 RZ, [UR7], RZ ;  /* 0x000000ffffff79a7 */ /* 0x000fe60008100407 */
[----:B------:R2:W-:Y:S01]  /*3270*/  ATOMS.XOR RZ, [UR6+0x10], R2 ;  /* 0x00001002ffff798c */ /* 0x0005e2000b800006 */
[----:B------:R-:W-:Y:S05]  /*3280*/  BRA `(.L_x_64) ;  /* 0x0000000000107947 */ /* 0x000fea0003800000 */
.L_x_57:
[----:B------:R-:W-:-:S05]  /*3290*/  MOV R2, 0xffffffff ;  /* 0xffffffff00027802 */ /* 0x000fca0000000f00 */
[----:B------:R1:W-:Y:S02]  /*32a0*/  STS [UR37+0x130], R2 ;  /* 0x00013002ff007988 */ /* 0x0003e40008000825 */
[----:B-1----:R-:W-:Y:S02]  /*32b0*/  MOV R2, 0x32d0 ;  /* 0x000032d000027802 */ /* 0x002fe40000000f00 */
[----:B-----5:R-:W-:Y:S05]  /*32c0*/  CALL.REL.NOINC `($__internal_1_$__cuda_sm10x_tcgen05_guardrail_trap_phase_invalid_during_alloc) ;  /* 0x0000009000747944 */ /* 0x020fea0003c00000 */
.L_x_64:
[----:B------:R-:W-:Y:S05]  /*32d0*/  WARPSYNC.ALL ;  /* 0x0000000000007948 */ /* 0x000fea0003800000 */
[----:B------:R-:W3:Y:S01]  /*32e0*/  S2UR UR7, SR_CgaCtaId ;  /* 0x00000000000779c3 */ /* 0x000ee20000008800 */
[----:B------:R-:W-:Y:S01]  /*32f0*/  UMOV UR6, 0x400 ;  /* 0x0000040000067882 */ /* 0x000fe20000000000 */
[----:B------:R-:W-:-:S06]  /*3300*/  NOP ;  /* 0x0000000000007918 */ /* 0x000fcc0000000000 */
[----:B------:R-:W-:Y:S06]  /*3310*/  BAR.ARV 0x6, 0xa0 ;  /* 0x0182800000007b1d */ /* 0x000fec0000002000 */
[----:B------:R-:W4:Y:S01]  /*3320*/  LDCU UR8, c[0x0][0x38c] ;  /* 0x00007180ff0877ac */ /* 0x000f220008000800 */
[----:B------:R-:W-:Y:S01]  /*3330*/  LOP3.LUT R0, R0, 0xffff, RZ, 0xc0, !PT ;  /* 0x0000ffff00007812 */ /* 0x000fe200078ec0ff */
[----:B-1----:R-:W-:Y:S01]  /*3340*/  IMAD.MOV.U32 R9, RZ, RZ, 0x1 ;  /* 0x00000001ff097424 */ /* 0x002fe200078e00ff */
[----:B------:R-:W-:Y:S01]  /*3350*/  LOP3.LUT R8, R8, 0xffff, RZ, 0xc0, !PT ;  /* 0x0000ffff08087812 */ /* 0x000fe200078ec0ff */
[----:B------:R-:W-:Y:S01]  /*3360*/  UMOV UR19, URZ ;  /* 0x000000ff00137c82 */ /* 0x000fe20008000000 */
[----:B------:R-:W-:Y:S01]  /*3370*/  R2UR UR11, R0 ;  /* 0x00000000000b72ca */ /* 0x000fe200000e0000 */
[----:B------:R-:W-:Y:S01]  /*3380*/  UMOV UR18, URZ ;  /* 0x000000ff00127c82 */ /* 0x000fe20008000000 */
[----:B------:R-:W-:Y:S01]  /*3390*/  R2UR UR12, R8 ;  /* 0x00000000080c72ca */ /* 0x000fe200000e0000 */
[----:B------:R-:W-:Y:S01]  /*33a0*/  IMAD.MOV.U32 R8, RZ, RZ, RZ ;  /* 0x000000ffff087224 */ /* 0x000fe200078e00ff */
[----:B------:R-:W-:Y:S01]  /*33b0*/  UMOV UR17, URZ ;  /* 0x000000ff00117c82 */ /* 0x000fe20008000000 */
[----:B---3--:R-:W-:-:S02]  /*33c0*/  ULEA UR7, UR7, UR6, 0x18 ;  /* 0x0000000607077291 */ /* 0x008fc4000f8ec0ff */
[----:B------:R-:W-:Y:S02]  /*33d0*/  UISETP.NE.AND UP2, UPT, UR5, URZ, UPT ;  /* 0x000000ff0500728c */ /* 0x000fe4000bf45270 */
[----:B------:R-:W-:Y:S02]  /*33e0*/  UIADD3 UR13, UPT, UPT, UR7, 0xc400, URZ ;  /* 0x0000c400070d7890 */ /* 0x000fe4000fffe0ff */
[----:B------:R-:W-:Y:S02]  /*33f0*/  UIADD3 UR14, UPT, UPT, UR7, 0x20400, URZ ;  /* 0x00020400070e7890 */ /* 0x000fe4000fffe0ff */
[----:B----4-:R-:W-:Y:S01]  /*3400*/  UIADD3 UR8, UPT, UPT, UR8, 0x7f, URZ ;  /* 0x0000007f08087890 */ /* 0x010fe2000fffe0ff */
[----:B--2---:R-:W1:Y:S01]  /*3410*/  LDS R2, [UR7+0x130] ;  /* 0x00013007ff027984 */ /* 0x004e620008000800 */
[----:B------:R-:W-:Y:S02]  /*3420*/  USHF.R.U32.HI UR13, URZ, 0x4, UR13 ;  /* 0x00000004ff0d7899 */ /* 0x000fe4000801160d */
[----:B------:R-:W-:-:S02]  /*3430*/  USHF.R.S32.HI UR6, URZ, 0x1f, UR8 ;  /* 0x0000001fff067899 */ /* 0x000fc40008011408 */
[----:B------:R-:W-:Y:S02]  /*3440*/  USHF.R.U32.HI UR14, URZ, 0x4, UR14 ;  /* 0x00000004ff0e7899 */ /* 0x000fe4000801160e */
[----:B------:R-:W-:Y:S02]  /*3450*/  ULEA.HI UR6, UR6, UR8, URZ, 0x7 ;  /* 0x0000000806067291 */ /* 0x000fe4000f8f38ff */
[----:B------:R-:W-:Y:S02]  /*3460*/  ULOP3.LUT UR13, UR13, 0x3fff, URZ, 0xc0, !UPT ;  /* 0x00003fff0d0d7892 */ /* 0x000fe4000f8ec0ff */
[----:B------:R-:W-:Y:S02]  /*3470*/  USHF.R.S32.HI UR6, URZ, 0x7, UR6 ;  /* 0x00000007ff067899 */ /* 0x000fe40008011406 */
[----:B------:R-:W-:Y:S02]  /*3480*/  ULOP3.LUT UR14, UR14, 0x3fff, URZ, 0xc0, !UPT ;  /* 0x00003fff0e0e7892 */ /* 0x000fe4000f8ec0ff */
[----:B------:R-:W-:Y:S01]  /*3490*/  UISETP.LT.AND UP0, UPT, UR6, 0x1, UPT ;  /* 0x000000010600788c */ /* 0x000fe2000bf01270 */
[----:B------:R-:W-:Y:S01]  /*34a0*/  UMOV UR28, 0x0 ;  /* 0x00000000001c7882 */ /* 0x000fe20000000000 */
[----:B------:R-:W-:Y:S01]  /*34b0*/  UMOV UR29, 0x10400490 ;  /* 0x10400490001d7882 */ /* 0x000fe20000000000 */
[----:B------:R-:W-:-:S02]  /*34c0*/  ULOP3.LUT UR13, UR13, 0x10000, URZ, 0xfc, !UPT ;  /* 0x000100000d0d7892 */ /* 0x000fc4000f8efcff */
[----:B------:R-:W-:Y:S02]  /*34d0*/  ULOP3.LUT UR14, UR14, 0x10000, URZ, 0xfc, !UPT ;  /* 0x000100000e0e7892 */ /* 0x000fe4000f8efcff */
[----:B------:R-:W-:Y:S01]  /*34e0*/  USEL UR20, UR6, 0x1, !UP0 ;  /* 0x0000000106147887 */ /* 0x000fe2000c000000 */
[----:B------:R-:W-:Y:S01]  /*34f0*/  UMOV UR26, 0x0 ;  /* 0x00000000001a7882 */ /* 0x000fe20000000000 */
[----:B------:R-:W-:Y:S01]  /*3500*/  UMOV UR27, 0x10400490 ;  /* 0x10400490001b7882 */ /* 0x000fe20000000000 */
[----:B------:R-:W-:Y:S01]  /*3510*/  UMOV UR24, 0x0 ;  /* 0x0000000000187882 */ /* 0x000fe20000000000 */
[----:B------:R-:W-:Y:S01]  /*3520*/  UMOV UR25, 0x10400490 ;  /* 0x1040049000197882 */ /* 0x000fe20000000000 */
[----:B------:R-:W-:Y:S01]  /*3530*/  UMOV UR22, 0x0 ;  /* 0x0000000000167882 */ /* 0x000fe20000000000 */
[----:B------:R-:W-:Y:S01]  /*3540*/  UMOV UR23, 0x10400490 ;  /* 0x1040049000177882 */ /* 0x000fe20000000000 */
[----:B-1----:R-:W-:Y:S02]  /*3550*/  R2UR UR21, R2 ;  /* 0x00000000021572ca */ /* 0x002fe400000e0000 */
[----:B------:R-:W-:-:S13]  /*3560*/  CS2R R2, SRZ ;  /* 0x0000000000027805 */ /* 0x000fda000001ff00 */
.L_x_75:
[C---:B------:R-:W-:Y:S02]  /*3570*/  LEA R0, R8.reuse, UR7, 0x3 ;  /* 0x0000000708007c11 */ /* 0x040fe4000f8e18ff */
[----:B------:R-:W-:Y:S02]  /*3580*/  SHF.L.U32 R5, R3, 0x1f, RZ ;  /* 0x0000001f03057819 */ /* 0x000fe400000006ff */
[----:B------:R-:W-:Y:S02]  /*3590*/  LEA R4, R8, UR7, 0x4 ;  /* 0x0000000708047c11 */ /* 0x000fe4000f8e20ff */
[----:B------:R-:W1:Y:S02]  /*35a0*/  SYNCS.PHASECHK.TRANS64.TRYWAIT P0, [R0+URZ+0xa0], R5 ;  /* 0x0000a005000075a7 */ /* 0x000e6400080011ff */
[----:B-1-34-:R-:W-:Y:S05]  /*35b0*/  @!P0 BRA `(.L_x_68) ;  /* 0x0000008400ec8947 */ /* 0x01afea0003800000 */
.L_x_165:
[----:B-1----:R-:W1:Y:S01]  /*35c0*/  LDS.128 R4, [R4+0x110] ;  /* 0x0001100004047984 */ /* 0x002e620000000c00 */
[----:B------:R-:W-:Y:S02]  /*35d0*/  VIADD R0, R0, 0xb0 ;  /* 0x000000b000007836 */ /* 0x000fe40000000000 */
[----:B------:R-:W-:Y:S01]  /*35e0*/  VIADD R8, R8, 0x1 ;  /* 0x0000000108087836 */ /* 0x000fe20000000000 */
[----:B------:R-:W-:Y:S01]  /*35f0*/  @!PT LDS RZ, [RZ] ;  /* 0x00000000fffff984 */ /* 0x000fe20000000800 */
[----:B------:R-:W-:Y:S01]  /*3600*/  @!PT LDS RZ, [RZ] ;  /* 0x00000000fffff984 */ /* 0x000fe20000000800 */
[----:B------:R-:W-:Y:S01]  /*3610*/  @!PT LDS RZ, [RZ] ;  /* 0x00000000fffff984 */ /* 0x000fe20000000800 */
[----:B------:R-:W-:Y:S01]  /*3620*/  @!PT LDS RZ, [RZ] ;  /* 0x00000000fffff984 */ /* 0x000fe20000000800 */
[----:B------:R2:W-:Y:S06]  /*3630*/  MEMBAR.ALL.CTA ;  /* 0x0000000000007992 */ /* 0x0005ec0000008000 */
[----:B--2---:R-:W2:Y:S01]  /*3640*/  FENCE.VIEW.ASYNC.S ;  /* 0x00000000000073c6 */ /* 0x004ea20000000000 */
[----:B------:R-:W-:-:S04]  /*3650*/  PRMT R0, RZ, 0x654, R0 ;  /* 0x00000654ff007816 */ /* 0x000fc80000000000 */
[----:B--2---:R2:W-:Y:S01]  /*3660*/  SYNCS.ARRIVE.TRANS64.RED.A1T0 RZ, [R0+URZ], RZ ;  /* 0x000000ff00ff79a7 */ /* 0x0045e200081004ff */
[----:B-1----:R-:W-:Y:S01]  /*3670*/  LOP3.LUT P1, RZ, R6, 0x1, RZ, 0xc0, !PT ;  /* 0x0000000106ff7812 */ /* 0x002fe2000782c0ff */
[----:B--2---:R-:W-:-:S12]  /*3680*/  BRA.U UP2, `(.L_x_69) ;  /* 0x0000000502087547 */ /* 0x004fd8000b800000 */
[----:B------:R-:W1:Y:S01]  /*3690*/  LDCU UR8, c[0x0][0x38c] ;  /* 0x00007180ff0877ac */ /* 0x000e620008000800 */
[----:B------:R-:W-:Y:S02]  /*36a0*/  PLOP3.LUT P2, PT, PT, PT, PT, 0x80, 0x8 ;  /* 0x000000000008781c */ /* 0x000fe40003f4f070 */
[----:B------:R-:W-:Y:S01]  /*36b0*/  SHF.L.U32 R5, R9, 0x1f, RZ ;  /* 0x0000001f09057819 */ /* 0x000fe200000006ff */
[----:B------:R-:W-:Y:S02]  /*36c0*/  ULEA UR9, UR19, UR7, 0x3 ;  /* 0x0000000713097291 */ /* 0x000fe4000f8e18ff */
[----:B------:R-:W-:Y:S02]  /*36d0*/  ULEA UR10, UR19, UR21, 0x8 ;  /* 0x00000015130a7291 */ /* 0x000fe4000f8e40ff */
[----:B-1----:R-:W-:-:S06]  /*36e0*/  UISETP.GE.AND UP0, UPT, UR8, 0x1, UPT ;  /* 0x000000010800788c */ /* 0x002fcc000bf06270 */
[----:B------:R-:W-:-:S05]  /*36f0*/  PLOP3.LUT P0, PT, PT, PT, UP0, 0x80, 0x8 ;  /* 0x000000000008781c */ /* 0x000fca0003f0f008 */
[----:B------:R-:W-:-:S08]  /*3700*/  @UP0 ULEA UR8, UR18, UR7, 0x3 ;  /* 0x0000000712080291 */ /* 0x000fd0000f8e18ff */
[----:B------:R-:W-:-:S04]  /*3710*/  @P0 SHF.L.U32 R0, R2, 0x1f, RZ ;  /* 0x0000001f02000819 */ /* 0x000fc800000006ff */
[----:B------:R1:W2:Y:S01]  /*3720*/  @P0 SYNCS.PHASECHK.TRANS64.TRYWAIT P2, [UR8], R0 ;  /* 0x00000000ff0005a7 */ /* 0x0002a20008041108 */
[----:B------:R-:W3:Y:S02]  /*3730*/  SYNCS.PHASECHK.TRANS64.TRYWAIT P0, [UR9+0xd0], R5 ;  /* 0x0000d005ff0075a7 */ /* 0x000ee40008001109 */
[----:B-123--:R-:W-:Y:S05]  /*3740*/  @!P0 BRA `(.L_x_70) ;  /* 0x00000084009c8947 */ /* 0x00efea0003800000 */
.L_x_167:
[----:B------:R-:W-:Y:S01]  /*3750*/  UMOV UR16, UR17 ;  /* 0x0000001100107c82 */ /* 0x000fe20008000000 */
[----:B------:R-:W-:Y:S05]  /*3760*/  BRA.U !UP0, `(.L_x_71) ;  /* 0x0000000108c07547 */ /* 0x000fea000b800000 */
[----:B------:R-:W-:Y:S02]  /*3770*/  UIADD3 UR16, UPT, UPT, UR20, UR17, URZ ;  /* 0x0000001114107290 */ /* 0x000fe4000fffe0ff */
[----:B------:R-:W-:Y:S01]  /*3780*/  UPLOP3.LUT UP3, UPT, UPT, UPT, UPT, 0x40, 0x4 ;  /* 0x000000000004789c */ /* 0x000fe20003f6e870 */
[----:B------:R-:W-:Y:S01]  /*3790*/  UMOV UR15, UR6 ;  /* 0x00000006000f7c82 */ /* 0x000fe20008000000 */
[----:B------:R-:W-:-:S09]  /*37a0*/  UMOV UR46, UR18 ;  /* 0x00000012002e7c82 */ /* 0x000fd20008000000 */
.L_x_74:
[----:B--2---:R-:W-:Y:S01]  /*37b0*/  ULEA UR8, UR46, UR7, 0x3 ;  /* 0x000000072e087291 */ /* 0x004fe2000f8e18ff */
[----:B---3--:R-:W-:Y:S11]  /*37c0*/  @P2 BRA `(.L_x_72) ;  /* 0x00000000000c2947 */ /* 0x008ff60003800000 */
[----:B-1----:R-:W-:Y:S04]  /*37d0*/  SHF.L.U32 R5, R2, 0x1f, RZ ;  /* 0x0000001f02057819 */ /* 0x002fe800000006ff */
[----:B------:R-:W1:Y:S02]  /*37e0*/  SYNCS.PHASECHK.TRANS64.TRYWAIT P0, [UR8], R5 ;  /* 0x00000005ff0075a7 */ /* 0x000e640008001108 */
[----:B-1----:R-:W-:Y:S05]  /*37f0*/  @!P0 BRA `(.L_x_73) ;  /* 0x0000008400888947 */ /* 0x002fea0003800000 */
.L_x_72:
[----:B------:R-:W-:Y:S01]  /*3800*/  UISETP.NE.AND UP0, UPT, UR15, 0x1, UPT ;  /* 0x000000010f00788c */ /* 0x000fe2000bf05270 */
[----:B------:R-:W-:Y:S01]  /*3810*/  PLOP3.LUT P2, PT, PT, PT, PT, 0x80, 0x8 ;  /* 0x000000000008781c */ /* 0x000fe20003f4f070 */
[----:B------:R-:W-:Y:S02]  /*3820*/  UIADD3 UR18, UPT, UPT, UR46, 0x1, URZ ;  /* 0x000000012e127890 */ /* 0x000fe4000fffe0ff */
[----:B------:R-:W-:Y:S02]  /*3830*/  ULEA UR32, UR46, UR14, 0xa ;  /* 0x0000000e2e207291 */ /* 0x000fe4000f8e50ff */
[----:B------:R-:W-:Y:S01]  /*3840*/  UISETP.NE.AND UP1, UPT, UR18, 0x5, UPT ;  /* 0x000000051200788c */ /* 0x000fe2000bf25270 */
[----:B------:R-:W-:Y:S01]  /*3850*/  PLOP3.LUT P0, PT, PT, PT, UP0, 0x80, 0x8 ;  /* 0x000000000008781c */ /* 0x000fe20003f0f008 */
[----:B------:R-:W-:Y:S02]  /*3860*/  UIADD3 UR44, UPT, UPT, UR32, 0x2, URZ ;  /* 0x00000002202c7890 */ /* 0x000fe4000fffe0ff */
[----:B------:R-:W-:Y:S02]  /*3870*/  USEL UR31, URZ, 0x1, UP1 ;  /* 0x00000001ff1f7887 */ /* 0x000fe40008800000 */
[----:B------:R-:W-:Y:S02]  /*3880*/  USEL UR18, UR18, URZ, UP1 ;  /* 0x000000ff12127287 */ /* 0x000fe40008800000 */
[----:B------:R-:W-:Y:S02]  /*3890*/  UIADD3 UR40, UPT, UPT, UR32, 0x4, URZ ;  /* 0x0000000420287890 */ /* 0x000fe4000fffe0ff */
[----:B------:R-:W-:Y:S01]  /*38a0*/  @UP0 ULEA UR30, UR18, UR7, 0x3 ;  /* 0x00000007121e0291 */ /* 0x000fe2000f8e18ff */
[----:B------:R-:W-:Y:S01]  /*38b0*/  LOP3.LUT R2, R2, UR31, RZ, 0x3c, !PT ;  /* 0x0000001f02027c12 */ /* 0x000fe2000f8e3cff */
[----:B------:R-:W-:Y:S02]  /*38c0*/  UIADD3 UR36, UPT, UPT, UR32, 0x6, URZ ;  /* 0x0000000620247890 */ /* 0x000fe4000fffe0ff */
[----:B------:R-:W-:Y:S01]  /*38d0*/  UIADD3 UR8, UPT, UPT, UR8, 0x28, URZ ;  /* 0x0000002808087890 */ /* 0x000fe2000fffe0ff */
[----:B-1----:R-:W-:Y:S01]  /*38e0*/  @P0 SHF.L.U32 R0, R2, 0x1f, RZ ;  /* 0x0000001f02000819 */ /* 0x002fe200000006ff */
[----:B------:R-:W-:Y:S02]  /*38f0*/  UIADD3 UR17, UPT, UPT, UR17, 0x1, URZ ;  /* 0x0000000111117890 */ /* 0x000fe4000fffe0ff */
[----:B------:R-:W-:Y:S01]  /*3900*/  UIADD3 UR15, UPT, UPT, UR15, -0x1, URZ ;  /* 0xffffffff0f0f7890 */ /* 0x000fe2000fffe0ff */
[----:B------:R2:W3:Y:S01]  /*3910*/  @P0 SYNCS.PHASECHK.TRANS64.TRYWAIT P2, [UR30], R0 ;  /* 0x00000000ff0005a7 */ /* 0x0004e2000804111e */
[----:B------:R-:W-:Y:S02]  /*3920*/  ULEA UR30, UR46, UR13, 0xa ;  /* 0x0000000d2e1e7291 */ /* 0x000fe4000f8e50ff */
[----:B------:R-:W-:Y:S02]  /*3930*/  UISETP.NE.AND UP0, UPT, UR17, UR16, UPT ;  /* 0x000000101100728c */ /* 0x000fe4000bf05270 */
[----:B------:R-:W-:Y:S02]  /*3940*/  UIADD3 UR42, UPT, UPT, UR30, 0x2, URZ ;  /* 0x000000021e2a7890 */ /* 0x000fe4000fffe0ff */
[----:B------:R-:W-:Y:S02]  /*3950*/  UIADD3 UR38, UPT, UPT, UR30, 0x4, URZ ;  /* 0x000000041e267890 */ /* 0x000fe4000fffe0ff */
[----:B------:R-:W-:Y:S01]  /*3960*/  UIADD3 UR34, UPT, UPT, UR30, 0x6, URZ ;  /* 0x000000061e227890 */ /* 0x000fe2000fffe0ff */
[----:B------:R-:W-:Y:S01]  /*3970*/  UMOV UR33, 0x40004040 ;  /* 0x4000404000217882 */ /* 0x000fe20000000000 */
[----:B------:R-:W-:Y:S01]  /*3980*/  UMOV UR31, 0x40004040 ;  /* 0x40004040001f7882 */ /* 0x000fe20000000000 */
[----:B------:R-:W-:Y:S01]  /*3990*/  UMOV UR45, 0x40004040 ;  /* 0x40004040002d7882 */ /* 0x000fe20000000000 */
[----:B------:R2:W-:Y:S01]  /*39a0*/  UTCQMMA.2CTA gdesc[UR30], gdesc[UR32], tmem[UR10], tmem[UR28], idesc[UR29], UP3 ;  /* 0x00ff1c201e0075ea */ /* 0x0005e20009a0030a */
[----:B------:R-:W-:Y:S01]  /*39b0*/  UPLOP3.LUT UP3, UPT, UPT, UPT, UPT, 0x80, 0x8 ;  /* 0x000000000008789c */ /* 0x000fe20003f6f070 */
[----:B------:R-:W-:Y:S01]  /*39c0*/  UMOV UR43, 0x40004040 ;  /* 0x40004040002b7882 */ /* 0x000fe20000000000 */
[----:B------:R-:W-:Y:S01]  /*39d0*/  UMOV UR41, 0x40004040 ;  /* 0x4000404000297882 */ /* 0x000fe20000000000 */
[----:B------:R2:W-:Y:S01]  /*39e0*/  UTCQMMA.2CTA gdesc[UR42], gdesc[UR44], tmem[UR10], tmem[UR26], idesc[UR27], UPT ;  /* 0x00ff1a2c2a0075ea */ /* 0x0005e2000ba0030a */
[----:B------:R-:W-:Y:S01]  /*39f0*/  UMOV UR39, 0x40004040 ;  /* 0x4000404000277882 */ /* 0x000fe20000000000 */
[----:B------:R-:W-:Y:S01]  /*3a00*/  UMOV UR37, 0x40004040 ;  /* 0x4000404000257882 */ /* 0x000fe20000000000 */
[----:B------:R-:W-:Y:S01]  /*3a10*/  UMOV UR35, 0x40004040 ;  /* 0x4000404000237882 */ /* 0x000fe20000000000 */
[----:B------:R2:W-:Y:S01]  /*3a20*/  UTCQMMA.2CTA gdesc[UR38], gdesc[UR40], tmem[UR10], tmem[UR24], idesc[UR25], UPT ;  /* 0x00ff1828260075ea */ /* 0x0005e2000ba0030a */
[----:B------:R2:W-:Y:S01]  /*3a30*/  UTCQMMA.2CTA gdesc[UR34], gdesc[UR36], tmem[UR10], tmem[UR22], idesc[UR23], UPT ;  /* 0x00ff1624220075ea */ /* 0x0005e2000ba0030a */
[----:B------:R2:W-:Y:S01]  /*3a40*/  UTCBAR.2CTA.MULTICAST [UR8], URZ, UR12 ;  /* 0x000000ff080073e9 */ /* 0x0005e2000820080c */
[----:B------:R-:W-:Y:S01]  /*3a50*/  UMOV UR46, UR18 ;  /* 0x00000012002e7c82 */ /* 0x000fe20008000000 */
[----:B------:R-:W-:Y:S05]  /*3a60*/  BRA.U UP0, `(.L_x_74) ;  /* 0xfffffffd00507547 */ /* 0x000fea000b83ffff */
.L_x_71:
[----:B------:R-:W-:Y:S01]  /*3a70*/  UIADD3 UR9, UPT, UPT, UR9, 0xc0, URZ ;  /* 0x000000c009097890 */ /* 0x000fe2000fffe0ff */
[----:B------:R-:W-:-:S08]  /*3a80*/  UMOV UR17, UR16 ;  /* 0x0000001000117c82 */ /* 0x000fd00008000000 */
[----:B------:R4:W-:Y:S01]  /*3a90*/  UTCBAR.2CTA.MULTICAST [UR9], URZ, UR11 ;  /* 0x000000ff090073e9 */ /* 0x0009e2000820080b */
[----:B------:R-:W-:Y:S02]  /*3aa0*/  NOP ;  /* 0x0000000000007918 */ /* 0x000fe40000000000 */
.L_x_69:
[----:B------:R-:W-:Y:S01]  /*3ab0*/  UIADD3 UR19, UPT, UPT, UR19, 0x1, URZ ;  /* 0x0000000113137890 */ /* 0x000fe2000fffe0ff */
[----:B------:R-:W-:-:S03]  /*3ac0*/  ISETP.NE.AND P0, PT, R8, 0x2, PT ;  /* 0x000000020800780c */ /* 0x000fc60003f05270 */
[----:B------:R-:W-:Y:S01]  /*3ad0*/  UISETP.NE.AND UP0, UPT, UR19, 0x2, UPT ;  /* 0x000000021300788c */ /* 0x000fe2000bf05270 */
[----:B-12---:R-:W-:Y:S02]  /*3ae0*/  SEL R0, RZ, 0x1, P0 ;  /* 0x00000001ff007807 */ /* 0x006fe40000000000 */
[----:B------:R-:W-:Y:S01]  /*3af0*/  SEL R8, R8, RZ, P0 ;  /* 0x000000ff08087207 */ /* 0x000fe20000000000 */
[----:B------:R-:W-:Y:S01]  /*3b00*/  USEL UR8, URZ, 0x1, UP0 ;  /* 0x00000001ff087887 */ /* 0x000fe20008000000 */
[----:B------:R-:W-:Y:S01]  /*3b10*/  LOP3.LUT R3, R3, R0, RZ, 0x3c, !PT ;  /* 0x0000000003037212 */ /* 0x000fe200078e3cff */
[----:B------:R-:W-:-:S04]  /*3b20*/  USEL UR19, UR19, URZ, UP0 ;  /* 0x000000ff13137287 */ /* 0x000fc80008000000 */
[----:B------:R-:W-:Y:S01]  /*3b30*/  LOP3.LUT R9, R9, UR8, RZ, 0x3c, !PT ;  /* 0x0000000809097c12 */ /* 0x000fe2000f8e3cff */
[----:B------:R-:W-:Y:S07]  /*3b40*/  @P1 BRA `(.L_x_75) ;  /* 0xfffffff800881947 */ /* 0x000fee000383ffff */
[----:B------:R-:W1:Y:S01]  /*3b50*/  S2UR UR6, SR_CgaCtaId ;  /* 0x00000000000679c3 */ /* 0x000e620000008800 */
[----:B------:R-:W-:Y:S01]  /*3b60*/  ELECT P0, URZ, PT ;  /* 0x0000000000ff782f */ /* 0x000fe20003800000 */
[----:B------:R-:W-:Y:S01]  /*3b70*/  HFMA2 R0, -RZ, RZ, 0, 5.9604644775390625e-08 ;  /* 0x00000001ff007431 */ /* 0x000fe200000001ff */
[----:B------:R-:W-:-:S05]  /*3b80*/  UMOV UR8, 0x40 ;  /* 0x0000004000087882 */ /* 0x000fca0000000000 */
[----:B------:R-:W-:Y:S01]  /*3b90*/  UVIRTCOUNT.DEALLOC.SMPOOL 0x80 ;  /* 0x000000800000784c */ /* 0x000fe20000000000 */
[----:B------:R-:W-:Y:S02]  /*3ba0*/  UISETP.NE.AND UP0, UPT, UR5, URZ, UPT ;  /* 0x000000ff0500728c */ /* 0x000fe4000bf05270 */
[----:B-1----:R-:W-:-:S09]  /*3bb0*/  ULEA UR6, UR6, UR8, 0x18 ;  /* 0x0000000806067291 */ /* 0x002fd2000f8ec0ff */
[----:B------:R1:W-:Y:S01]  /*3bc0*/  @P0 STS.U8 [UR6+0x1c], R0 ;  /* 0x00001c00ff000988 */ /* 0x0003e20008000006 */
[----:B------:R-:W-:Y:S05]  /*3bd0*/  BRA.U UP0, `(.L_x_76) ;  /* 0x0000000100587547 */ /* 0x000fea000b800000 */
[----:B------:R-:W-:Y:S01]  /*3be0*/  UIADD3 UR8, UPT, UPT, UR7, 0xd0, URZ ;  /* 0x000000d007087890 */ /* 0x000fe2000fffe0ff */
[----:B------:R-:W-:-:S03]  /*3bf0*/  SHF.L.U32 R3, R9, 0x1f, RZ ;  /* 0x0000001f09037819 */ /* 0x000fc600000006ff */
[----:B------:R-:W-:-:S09]  /*3c00*/  ULEA UR5, UR19, UR8, 0x3 ;  /* 0x0000000813057291 */ /* 0x000fd2000f8e18ff */
[----:B------:R-:W2:Y:S02]  /*3c10*/  SYNCS.PHASECHK.TRANS64.TRYWAIT P0, [UR5], R3 ;  /* 0x00000003ff0075a7 */ /* 0x000ea40008001105 */
[----:B--2---:R-:W-:Y:S05]  /*3c20*/  @!P0 BRA `(.L_x_77) ;  /* 0x0000008000948947 */ /* 0x004fea0003800000 */
.L_x_170:
[----:B----4-:R-:W-:-:S04]  /*3c30*/  UIADD3 UR9, UPT, UPT, UR19, 0x1, URZ ;  /* 0x0000000113097890 */ /* 0x010fc8000fffe0ff */
[----:B------:R-:W-:-:S04]  /*3c40*/  UISETP.NE.AND UP1, UPT, UR9, 0x2, UPT ;  /* 0x000000020900788c */ /* 0x000fc8000bf25270 */
[----:B------:R-:W-:Y:S02]  /*3c50*/  USEL UR5, URZ, 0x1, UP1 ;  /* 0x00000001ff057887 */ /* 0x000fe40008800000 */
[----:B------:R-:W-:-:S04]  /*3c60*/  USEL UR9, UR9, URZ, UP1 ;  /* 0x000000ff09097287 */ /* 0x000fc80008800000 */
[----:B------:R-:W-:Y:S01]  /*3c70*/  ULEA UR9, UR9, UR8, 0x3 ;  /* 0x0000000809097291 */ /* 0x000fe2000f8e18ff */
[----:B-1----:R-:W-:-:S04]  /*3c80*/  LOP3.LUT R3, R9, UR5, RZ, 0x3c, !PT ;  /* 0x0000000509037c12 */ /* 0x002fc8000f8e3cff */
[----:B------:R-:W-:Y:S01]  /*3c90*/  SHF.L.U32 R3, R3, 0x1f, RZ ;  /* 0x0000001f03037819 */ /* 0x000fe200000006ff */
[----:B------:R-:W-:-:S04]  /*3ca0*/  IMAD.U32 R0, RZ, RZ, UR9 ;  /* 0x00000009ff007e24 */ /* 0x000fc8000f8e00ff */
[----:B------:R1:W2:Y:S03]  /*3cb0*/  SYNCS.PHASECHK.TRANS64.TRYWAIT P0, [R0+URZ], R3 ;  /* 0x00000003000075a7 */ /* 0x0002a600080011ff */
[----:B--2---:R-:W-:Y:S05]  /*3cc0*/  @!P0 NANOSLEEP.SYNCS 0x989680 ;  /* 0x009896800000895d */ /* 0x004fea0003900000 */
[----:B------:R-:W2:Y:S02]  /*3cd0*/  @!P0 SYNCS.PHASECHK.TRANS64 P0, [R0+URZ], R3 ;  /* 0x00000003000085a7 */ /* 0x000ea400080010ff */
[----:B--2---:R-:W-:Y:S05]  /*3ce0*/  @P0 BRA `(.L_x_78) ;  /* 0x0000000000200947 */ /* 0x004fea0003800000 */
.L_x_79:
[----:B--2---:R2:W4:Y:S02]  /*3cf0*/  SYNCS.PHASECHK.TRANS64.TRYWAIT P0, [R0+URZ], R3 ;  /* 0x00000003000075a7 */ /* 0x00452400080011ff */
[----:B----4-:R-:W-:Y:S05]  /*3d00*/  @!P0 NANOSLEEP.SYNCS 0x989680 ;  /* 0x009896800000895d */ /* 0x010fea0003900000 */
[----:B------:R-:W4:Y:S02]  /*3d10*/  @!P0 SYNCS.PHASECHK.TRANS64 P0, [R0+URZ], R3 ;  /* 0x00000003000085a7 */ /* 0x000f2400080010ff */
[----:B----4-:R-:W-:Y:S05]  /*3d20*/  @!P0 BRA `(.L_x_79) ;  /* 0xfffffffc00f08947 */ /* 0x010fea000383ffff */
[----:B------:R-:W-:Y:S05]  /*3d30*/  BRA `(.L_x_78) ;  /* 0x00000000000c7947 */ /* 0x000fea0003800000 */
.L_x_76:
[----:B------:R-:W-:-:S04]  /*3d40*/  UIADD3 UR5, UPT, UPT, UR7, 0x100, URZ ;  /* 0x0000010007057890 */ /* 0x000fc8000fffe0ff */
[----:B------:R-:W-:-:S09]  /*3d50*/  UPRMT UR5, UR4, 0x654, UR5 ;  /* 0x0000065404057896 */ /* 0x000fd20008000005 */
[----:B------:R-:W-:Y:S03]  /*3d60*/  SYNCS.ARRIVE.TRANS64.RED.A1T0 RZ, [UR5], RZ ;  /* 0x000000ffffff79a7 */ /* 0x000fe60008100405 */
.L_x_78:
[----:B-12---:R-:W-:Y:S01]  /*3d70*/  SHF.L.U32 R3, RZ, 0x1f, RZ ;  /* 0x0000001fff037819 */ /* 0x006fe200000006ff */
[----:B------:R-:W-:Y:S01]  /*3d80*/  UIADD3 UR5, UPT, UPT, UR7, 0x100, URZ ;  /* 0x0000010007057890 */ /* 0x000fe2000fffe0ff */
[----:B------:R-:W-:Y:S02]  /*3d90*/  PLOP3.LUT P0, PT, PT, PT, UP0, 0x80, 0x8 ;  /* 0x000000000008781c */ /* 0x000fe40003f0f008 */
[----:B------:R-:W1:Y:S02]  /*3da0*/  SYNCS.PHASECHK.TRANS64.TRYWAIT P1, [UR7+0x100], R3 ;  /* 0x00010003ff0075a7 */ /* 0x000e640008021107 */
[----:B-1----:R-:W-:Y:S09]  /*3db0*/  @!P1 BRA `(.L_x_80) ;  /* 0x0000008000489947 */ /* 0x002ff20003800000 */
.L_x_172:
[----:B------:R-:W-:Y:S01]  /*3dc0*/  @!UP0 UPRMT UR5, UR4, 0x654, UR5 ;  /* 0x0000065404058896 */ /* 0x000fe20008000005 */
[----:B------:R-:W-:Y:S02]  /*3dd0*/  UMOV UR8, 0xffff ;  /* 0x0000ffff00087882 */ /* 0x000fe40000000000 */
[----:B------:R-:W-:-:S06]  /*3de0*/  UMOV UR4, 0x1 ;  /* 0x0000000100047882 */ /* 0x000fcc0000000000 */
[----:B------:R-:W-:Y:S01]  /*3df0*/  @!P0 SYNCS.ARRIVE.TRANS64.RED.A1T0 RZ, [UR5], RZ ;  /* 0x000000ffffff89a7 */ /* 0x000fe20008100405 */
[----:B------:R-:W-:Y:S01]  /*3e00*/  NOP ;  /* 0x0000000000007918 */ /* 0x000fe20000000000 */
[----:B-1----:R-:W1:Y:S01]  /*3e10*/  LDS R0, [UR6+0x14] ;  /* 0x00001406ff007984 */ /* 0x002e620008000800 */
[----:B------:R-:W-:-:S04]  /*3e20*/  ULOP3.LUT UR5, UR21, 0xffff, URZ, 0xc0, !UPT ;  /* 0x0000ffff15057892 */ /* 0x000fc8000f8ec0ff */
[----:B------:R-:W-:-:S04]  /*3e30*/  USHF.R.U32.HI UR5, URZ, 0x5, UR5 ;  /* 0x00000005ff057899 */ /* 0x000fc80008011605 */
[----:B------:R-:W-:Y:S02]  /*3e40*/  USHF.L.U32 UR8, UR8, UR5, URZ ;  /* 0x0000000508087299 */ /* 0x000fe400080006ff */
[----:B------:R-:W-:-:S04]  /*3e50*/  USHF.L.U32 UR4, UR4, UR5, URZ ;  /* 0x0000000504047299 */ /* 0x000fc800080006ff */
[----:B-1----:R-:W-:-:S04]  /*3e60*/  LOP3.LUT R0, R0, UR8, RZ, 0xc0, !PT ;  /* 0x0000000800007c12 */ /* 0x002fc8000f8ec0ff */
[----:B------:R-:W-:-:S13]  /*3e70*/  ISETP.NE.AND P0, PT, R0, UR8, PT ;  /* 0x0000000800007c0c */ /* 0x000fda000bf05270 */
[----:B------:R-:W-:Y:S05]  /*3e80*/  @P0 BRA `(.L_x_81) ;  /* 0x0000000000580947 */ /* 0x000fea0003800000 */
[----:B------:R-:W1:Y:S02]  /*3e90*/  LDS R0, [UR6+0x18] ;  /* 0x00001806ff007984 */ /* 0x000e640008000800 */
[----:B-1----:R-:W-:-:S04]  /*3ea0*/  LOP3.LUT R0, R0, UR4, RZ, 0xc0, !PT ;  /* 0x0000000400007c12 */ /* 0x002fc8000f8ec0ff */
[----:B------:R-:W-:-:S13]  /*3eb0*/  ISETP.NE.AND P0, PT, R0, UR4, PT ;  /* 0x0000000400007c0c */ /* 0x000fda000bf05270 */
[----:B------:R-:W-:Y:S05]  /*3ec0*/  @P0 BRA `(.L_x_82) ;  /* 0x00000000003c0947 */ /* 0x000fea0003800000 */
[----:B------:R-:W1:Y:S01]  /*3ed0*/  S2R R2, SR_LANEID ;  /* 0x0000000000027919 */ /* 0x000e620000000000 */
[----:B------:R-:W-:Y:S01]  /*3ee0*/  ULOP3.LUT UR8, URZ, UR8, URZ, 0x33, !UPT ;  /* 0x00000008ff087292 */ /* 0x000fe2000f8e33ff */
[----:B------:R-:W-:Y:S01]  /*3ef0*/  LOP3.LUT R4, RZ, UR4, RZ, 0x33, !PT ;  /* 0x00000004ff047c12 */ /* 0x000fe2000f8e33ff */
[----:B------:R-:W-:Y:S02]  /*3f00*/  VOTEU.ANY UR7, UPT, PT ;  /* 0x0000000000077886 */ /* 0x000fe400038e0100 */
[----:B------:R-:W-:Y:S01]  /*3f10*/  UFLO.U32 UR7, UR7 ;  /* 0x00000007000772bd */ /* 0x000fe200080e0000 */
[----:B------:R-:W2:Y:S01]  /*3f20*/  REDUX UR4, R4 ;  /* 0x00000000040473c4 */ /* 0x000ea20000000000 */
[----:B------:R-:W-:-:S06]  /*3f30*/  IMAD.U32 R0, RZ, RZ, UR8 ;  /* 0x00000008ff007e24 */ /* 0x000fcc000f8e00ff */
[----:B------:R1:W-:Y:S01]  /*3f40*/  UTCATOMSWS.AND URZ, UR8 ;  /* 0x0000000800ff79e3 */ /* 0x0003e20008000000 */
[----:B------:R-:W3:Y:S01]  /*3f50*/  REDUX UR5, R0 ;  /* 0x00000000000573c4 */ /* 0x000ee20000000000 */
[----:B-1----:R-:W-:Y:S01]  /*3f60*/  ISETP.EQ.U32.AND P0, PT, R2, UR7, PT ;  /* 0x0000000702007c0c */ /* 0x002fe2000bf02070 */
[----:B--2---:R-:W-:Y:S01]  /*3f70*/  IMAD.U32 R2, RZ, RZ, UR4 ;  /* 0x00000004ff027e24 */ /* 0x004fe2000f8e00ff */
[----:B---3--:R-:W-:-:S11]  /*3f80*/  MOV R3, UR5 ;  /* 0x0000000500037c02 */ /* 0x008fd60008000f00 */
[----:B------:R1:W-:Y:S04]  /*3f90*/  @P0 ATOMS.AND RZ, [UR6+0x14], R3 ;  /* 0x00001403ffff098c */ /* 0x0003e8000a800006 */
[----:B------:R1:W-:Y:S01]  /*3fa0*/  @P0 ATOMS.AND RZ, [UR6+0x18], R2 ;  /* 0x00001802ffff098c */ /* 0x0003e2000a800006 */
[----:B------:R-:W-:Y:S05]  /*3fb0*/  BRA `(.L_x_83) ;  /* 0x0000000000147947 */ /* 0x000fea0003800000 */
.L_x_82:
[----:B------:R-:W-:Y:S02]  /*3fc0*/  MOV R2, 0x3fe0 ;  /* 0x00003fe000027802 */ /* 0x000fe40000000f00 */
[----:B---345:R-:W-:Y:S05]  /*3fd0*/  CALL.REL.NOINC `($__internal_0_$__cuda_sm10x_tcgen05_guardrail_trap_col_being_dealloced_not_returned_by_alloc) ;  /* 0x0000008400247944 */ /* 0x038fea0003c00000 */
[----:B------:R-:W-:Y:S05]  /*3fe0*/  BRA `(.L_x_83) ;  /* 0x0000000000087947 */ /* 0x000fea0003800000 */
.L_x_81:
[----:B------:R-:W-:Y:S02]  /*3ff0*/  MOV R2, 0x4010 ;  /* 0x0000401000027802 */ /* 0x000fe40000000f00 */
[----:B---345:R-:W-:Y:S05]  /*4000*/  CALL.REL.NOINC `($__internal_2_$__cuda_sm10x_tcgen05_guardrail_trap_unallocated_columns_being_dealloced) ;  /* 0x0000008400307944 */ /* 0x038fea0003c00000 */
.L_x_83:
[----:B------:R-:W-:Y:S01]  /*4010*/  NOP ;  /* 0x0000000000007918 */ /* 0x000fe20000000000 */
[----:B----4-:R-:W-:Y:S05]  /*4020*/  EXIT ;  /* 0x000000000000794d */ /* 0x010fea0003800000 */
.L_x_56:
[----:B------:R-:W-:-:S09]  /*4030*/  UISETP.NE.OR UP5, UPT, UR10, 0x3, !UP5 ;  /* 0x000000030a00788c */ /* 0x000fd2000efa5670 */
[----:B------:R-:W-:Y:S05]  /*4040*/  BRA.U UP5, `(.L_x_84) ;  /* 0x0000001105147547 */ /* 0x000fea000b800000 */
[----:B------:R-:W1:Y:S01]  /*4050*/  LDC R0, c[0x0][0xb30] ;  /* 0x0002cc00ff007b82 */ /* 0x000e620000000800 */
[----:B------:R-:W2:Y:S01]  /*4060*/  LDCU.64 UR8, c[0x0][0x888] ;  /* 0x00011100ff0877ac */ /* 0x000ea20008000a00 */
[----:B------:R-:W-:Y:S02]  /*4070*/  HFMA2 R29, -RZ, RZ, 0, 0 ;  /* 0x00000000ff1d7431 */ /* 0x000fe400000001ff */
[----:B------:R-:W-:Y:S01]  /*4080*/  IMAD.MOV.U32 R31, RZ, RZ, 0x1 ;  /* 0x00000001ff1f7424 */ /* 0x000fe200078e00ff */
[----:B------:R-:W-:Y:S01]  /*4090*/  MOV R23, 0x2000 ;  /* 0x0000200000177802 */ /* 0x000fe20000000f00 */
[----:B------:R-:W3:Y:S01]  /*40a0*/  LDCU.64 UR4, c[0x0][0x890] ;  /* 0x00011200ff0477ac */ /* 0x000ee20008000a00 */
[----:B------:R-:W-:Y:S01]  /*40b0*/  IMAD.MOV.U32 R30, RZ, RZ, RZ ;  /* 0x000000ffff1e7224 */ /* 0x000fe200078e00ff */
[----:B------:R-:W4:Y:S01]  /*40c0*/  LDC R19, c[0x0][0x370] ;  /* 0x0000dc00ff137b82 */ /* 0x000f220000000800 */
[----:B------:R-:W-:Y:S01]  /*40d0*/  UMOV UR7, 0x400 ;  /* 0x0000040000077882 */ /* 0x000fe20000000000 */
[----:B------:R-:W-:-:S02]  /*40e0*/  UPLOP3.LUT UP1, UPT, UPT, UPT, UPT, 0x40, 0x4 ;  /* 0x000000000004789c */ /* 0x000fc40003f2e870 */
[----:B------:R-:W-:-:S04]  /*40f0*/  ULEA UR7, UR37, UR7, 0x18 ;  /* 0x0000000725077291 */ /* 0x000fc8000f8ec0ff */
[----:B------:R-:W4:Y:S01]  /*4100*/  LDC R2, c[0x0][0xb0c] ;  /* 0x0002c300ff027b82 */ /* 0x000f220000000800 */
[----:B------:R-:W-:Y:S02]  /*4110*/  UIADD3 UR13, UPT, UPT, UR7, 0x68, URZ ;  /* 0x00000068070d7890 */ /* 0x000fe4000fffe0ff */
[----:B--2---:R-:W-:Y:S02]  /*4120*/  UISETP.NE.U32.AND UP2, UPT, UR8, URZ, UPT ;  /* 0x000000ff0800728c */ /* 0x004fe4000bf45070 */
[----:B------:R-:W-:Y:S02]  /*4130*/  UIADD3 UR33, UPT, UPT, UR7, 0x50, URZ ;  /* 0x0000005007217890 */ /* 0x000fe4000fffe0ff */
[----:B---3--:R-:W-:Y:S01]  /*4140*/  UISETP.NE.U32.AND UP3, UPT, UR4, URZ, UPT ;  /* 0x000000ff0400728c */ /* 0x008fe2000bf65070 */
[----:B------:R-:W2:Y:S01]  /*4150*/  LDC R18, c[0x0][0xb20] ;  /* 0x0002c800ff127b82 */ /* 0x000ea20000000800 */
[----:B-1----:R-:W-:Y:S01]  /*4160*/  ISETP.NE.AND P1, PT, R0, 0x1, PT ;  /* 0x000000010000780c */ /* 0x002fe20003f25270 */
[----:B------:R-:W-:-:S02]  /*4170*/  UISETP.NE.AND.EX UP2, UPT, UR9, URZ, UPT, UP2 ;  /* 0x000000ff0900728c */ /* 0x000fc4000bf45320 */
[----:B------:R-:W-:Y:S02]  /*4180*/  UIADD3 UR25, UPT, UPT, UR7, 0x58, URZ ;  /* 0x0000005807197890 */ /* 0x000fe4000fffe0ff */
[----:B------:R-:W-:Y:S02]  /*4190*/  UIADD3 UR17, UPT, UPT, UR7, 0x60, URZ ;  /* 0x0000006007117890 */ /* 0x000fe4000fffe0ff */
[----:B------:R-:W1:Y:S01]  /*41a0*/  LDC.64 R32, c[0x0][0x348] ;  /* 0x0000d200ff207b82 */ /* 0x000e620000000a00 */
[----:B------:R-:W-:Y:S02]  /*41b0*/  UPRMT UR13, UR37, 0x654, UR13 ;  /* 0x00000654250d7896 */ /* 0x000fe4000800000d */
[----:B------:R-:W-:-:S05]  /*41c0*/  UISETP.NE.AND.EX UP3, UPT, UR5, URZ, UPT, UP3 ;  /* 0x000000ff0500728c */ /* 0x000fca000bf65330 */
[----:B------:R-:W3:Y:S08]  /*41d0*/  LDC.64 R16, c[0x0][0xb10] ;  /* 0x0002c400ff107b82 */ /* 0x000ef00000000a00 */
[----:B------:R-:W1:Y:S08]  /*41e0*/  LDC.64 R6, c[0x0][0xb18] ;  /* 0x0002c600ff067b82 */ /* 0x000e700000000a00 */
[----:B------:R-:W1:Y:S08]  /*41f0*/  LDC.64 R4, c[0x0][0xb28] ;  /* 0x0002ca00ff047b82 */ /* 0x000e700000000a00 */
[----:B--2-4-:R-:W1:Y:S02]  /*4200*/  LDC R22, c[0x0][0x374] ;  /* 0x0000dd00ff167b82 */ /* 0x014e640000000800 */
.L_x_95:
[C---:B------:R-:W-:Y:S02]  /*4210*/  LEA R0, R30.reuse, UR7, 0x3 ;  /* 0x000000071e007c11 */ /* 0x040fe4000f8e18ff */
[----:B------:R-:W-:Y:S02]  /*4220*/  SHF.L.U32 R3, R29, 0x1f, RZ ;  /* 0x0000001f1d037819 */ /* 0x000fe400000006ff */
[----:B------:R-:W-:Y:S02]  /*4230*/  LEA R24, R30, UR7, 0x4 ;  /* 0x000000071e187c11 */ /* 0x000fe4000f8e20ff */
[----:B--2---:R-:W2:Y:S02]  /*4240*/  SYNCS.PHASECHK.TRANS64.TRYWAIT P0, [R0+URZ+0xa0], R3 ;  /* 0x0000a003000075a7 */ /* 0x004ea400080011ff */
[----:B--2---:R-:W-:Y:S05]  /*4250*/  @!P0 BRA `(.L_x_85) ;  /* 0x0000007c00388947 */ /* 0x004fea0003800000 */
.L_x_173:
[----:B------:R-:W-:Y:S01]  /*4260*/  ISETP.GE.AND P0, PT, R72, 0x1, PT ;  /* 0x000000014800780c */ /* 0x000fe20003f06270 */
[----:B------:R-:W4:Y:S01]  /*4270*/  LDS.128 R24, [R24+0x110] ;  /* 0x0001100018187984 */ /* 0x000f220000000c00 */
[----:B--2---:R-:W-:Y:S01]  /*4280*/  VIADD R0, R0, 0xb0 ;  /* 0x000000b000007836 */ /* 0x004fe20000000000 */
[----:B------:R-:W-:Y:S01]  /*4290*/  @!PT LDS RZ, [RZ] ;  /* 0x00000000fffff984 */ /* 0x000fe20000000800 */
[----:B------:R-:W-:Y:S01]  /*42a0*/  @!PT LDS RZ, [RZ] ;  /* 0x00000000fffff984 */ /* 0x000fe20000000800 */
[----:B------:R-:W-:Y:S01]  /*42b0*/  @!PT LDS RZ, [RZ] ;  /* 0x00000000fffff984 */ /* 0x000fe20000000800 */
[----:B------:R-:W-:Y:S01]  /*42c0*/  @!PT LDS RZ, [RZ] ;  /* 0x00000000fffff984 */ /* 0x000fe20000000800 */
[----:B------:R2:W-:Y:S06]  /*42d0*/  MEMBAR.ALL.CTA ;  /* 0x0000000000007992 */ /* 0x0005ec0000008000 */
[----:B--2---:R-:W2:Y:S01]  /*42e0*/  FENCE.VIEW.ASYNC.S ;  /* 0x00000000000073c6 */ /* 0x004ea20000000000 */
[----:B------:R-:W-:Y:S04]  /*42f0*/  PRMT R0, RZ, 0x654, R0 ;  /* 0x00000654ff007816 */ /* 0x000fe80000000000 */
[----:B--2---:R2:W-:Y:S01]  /*4300*/  SYNCS.ARRIVE.TRANS64.RED.A1T0 RZ, [R0+URZ], RZ ;  /* 0x000000ff00ff79a7 */ /* 0x0045e200081004ff */
[----:B----4-:R-:W-:Y:S11]  /*4310*/  LOP3.LUT P3, RZ, R26, 0x1, RZ, 0xc0, !PT ;  /* 0x000000011aff7812 */ /* 0x010ff6000786c0ff */
[----:B------:R-:W-:Y:S02]  /*4320*/  @!UPT UIADD3 URZ, UPT, UPT, URZ, URZ, URZ ;  /* 0x000000fffffff290 */ /* 0x000fe4000fffe0ff */
[----:B------:R-:W-:Y:S02]  /*4330*/  @P3 MOV R13, R24 ;  /* 0x00000018000d3202 */ /* 0x000fe40000000f00 */
[----:B------:R-:W-:Y:S01]  /*4340*/  @P3 LOP3.LUT R8, R25, 0xffff, RZ, 0xc0, !PT ;  /* 0x0000ffff19083812 */ /* 0x000fe200078ec0ff */
[----:B--2---:R-:W-:Y:S06]  /*4350*/  @!P0 BRA `(.L_x_86) ;  /* 0x0000000000a48947 */ /* 0x004fec0003800000 */
[----:B-1----:R-:W-:Y:S01]  /*4360*/  IMAD.HI.U32 R35, R22, R7, RZ ;  /* 0x0000000716237227 */ /* 0x002fe200078e00ff */
[----:B------:R-:W-:Y:S02]  /*4370*/  ISETP.NE.AND P0, PT, R6, 0x1, PT ;  /* 0x000000010600780c */ /* 0x000fe40003f05270 */
[----:B------:R-:W-:Y:S01]  /*4380*/  ISETP.NE.AND P2, PT, R72, 0x1, PT ;  /* 0x000000014800780c */ /* 0x000fe20003f45270 */
[----:B---3--:R-:W-:Y:S01]  /*4390*/  IMAD.HI.U32 R34, R19, R16, RZ ;  /* 0x0000001013227227 */ /* 0x008fe200078e00ff */
[----:B------:R-:W-:Y:S02]  /*43a0*/  SHF.R.U32.HI R35, RZ, R18, R35 ;  /* 0x00000012ff237219 */ /* 0x000fe40000011623 */
[----:B------:R-:W-:Y:S01]  /*43b0*/  ISETP.NE.AND P4, PT, R2, 0x1, PT ;  /* 0x000000010200780c */ /* 0x000fe20003f85270 */
[----:B------:R-:W-:Y:S01]  /*43c0*/  IMAD.HI.U32 R36, R13, R16, RZ ;  /* 0x000000100d247227 */ /* 0x000fe200078e00ff */
[----:B------:R-:W-:Y:S02]  /*43d0*/  SHF.R.U32.HI R34, RZ, R17, R34 ;  /* 0x00000011ff227219 */ /* 0x000fe40000011622 */
[----:B------:R-:W-:Y:S01]  /*43e0*/  SEL R3, R22, R35, !P0 ;  /* 0x0000002316037207 */ /* 0x000fe20004000000 */
[C---:B------:R-:W-:Y:S01]  /*43f0*/  IMAD.HI.U32 R35, R8.reuse, R7, RZ ;  /* 0x0000000708237227 */ /* 0x040fe200078e00ff */
[----:B------:R-:W-:Y:S02]  /*4400*/  SEL R11, R19, R34, !P4 ;  /* 0x00000022130b7207 */ /* 0x000fe40006000000 */
[----:B------:R-:W-:Y:S01]  /*4410*/  SHF.R.U32.HI R36, RZ, R17, R36 ;  /* 0x00000011ff247219 */ /* 0x000fe20000011624 */
[----:B------:R-:W-:Y:S01]  /*4420*/  IMAD.HI.U32 R38, R3, R4, RZ ;  /* 0x0000000403267227 */ /* 0x000fe200078e00ff */
[----:B------:R-:W-:Y:S03]  /*4430*/  SHF.R.U32.HI R35, RZ, R18, R35 ;  /* 0x00000012ff237219 */ /* 0x000fe60000011623 */
[----:B------:R-:W-:Y:S01]  /*4440*/  IMAD.HI.U32 R34, R11, R4, RZ ;  /* 0x000000040b227227 */ /* 0x000fe200078e00ff */
[----:B------:R-:W-:Y:S02]  /*4450*/  @P2 SHF.R.U32.HI R3, RZ, R5, R38 ;  /* 0x00000005ff032219 */ /* 0x000fe40000011626 */
[----:B------:R-:W-:Y:S02]  /*4460*/  SEL R9, R8, R35, !P0 ;  /* 0x0000002308097207 */ /* 0x000fe40004000000 */
[----:B------:R-:W-:Y:S01]  /*4470*/  @P2 SHF.R.U32.HI R11, RZ, R5, R34 ;  /* 0x00000005ff0b2219 */ /* 0x000fe20000011622 */
[C---:B------:R-:W-:Y:S01]  /*4480*/  IMAD R10, R72.reuse, R3, RZ ;  /* 0x00000003480a7224 */ /* 0x040fe200078e02ff */
[----:B------:R-:W-:Y:S01]  /*4490*/  SEL R3, R13, R36, !P4 ;  /* 0x000000240d037207 */ /* 0x000fe20006000000 */
[C---:B------:R-:W-:Y:S03]  /*44a0*/  IMAD.HI.U32 R14, R9.reuse, R4, RZ ;  /* 0x00000004090e7227 */ /* 0x040fe600078e00ff */
[----:B------:R-:W-:Y:S01]  /*44b0*/  ISETP.GE.AND P0, PT, R9, R10, PT ;  /* 0x0000000a0900720c */ /* 0x000fe20003f06270 */
[C---:B------:R-:W-:Y:S01]  /*44c0*/  IMAD R12, R72.reuse, R11, RZ ;  /* 0x0000000b480c7224 */ /* 0x040fe200078e02ff */
[-C--:B------:R-:W-:Y:S04]  /*44d0*/  SHF.R.U32.HI R14, RZ, R5.reuse, R14 ;  /* 0x00000005ff0e7219 */ /* 0x080fe8000001160e */
[----:B------:R-:W-:Y:S02]  /*44e0*/  ISETP.GE.OR P0, PT, R3, R12, P0 ;  /* 0x0000000c0300720c */ /* 0x000fe40000706670 */
[----:B------:R-:W-:Y:S05]  /*44f0*/  SEL R15, R9, R14, !P2 ;  /* 0x0000000e090f7207 */ /* 0x000fea0005000000 */
[----:B------:R-:W-:Y:S04]  /*4500*/  IMAD.MOV R14, RZ, RZ, -R15 ;  /* 0x000000ffff0e7224 */ /* 0x000fe800078e0a0f */
[----:B------:R-:W-:Y:S02]  /*4510*/  IMAD R14, R72, R14, R9 ;  /* 0x0000000e480e7224 */ /* 0x000fe400078e0209 */
[C---:B------:R-:W-:Y:S05]  /*4520*/  @!P0 IMAD.HI.U32 R10, R3.reuse, R4, RZ ;  /* 0x00000004030a8227 */ /* 0x040fea00078e00ff */
[----:B------:R-:W-:Y:S04]  /*4530*/  @!P0 SHF.R.U32.HI R10, RZ, R5, R10 ;  /* 0x00000005ff0a8219 */ /* 0x000fe8000001160a */
[----:B------:R-:W-:Y:S01]  /*4540*/  @!P0 SEL R0, R3, R10, !P2 ;  /* 0x0000000a03008207 */ /* 0x000fe20005000000 */
[----:B------:R-:W-:Y:S03]  /*4550*/  IMAD.MOV R10, RZ, RZ, -R3 ;  /* 0x000000ffff0a7224 */ /* 0x000fe600078e0a03 */
[----:B------:R-:W-:Y:S01]  /*4560*/  @!P0 IADD3 R15, PT, PT, R15, -R0, RZ ;  /* 0x800000000f0f8210 */ /* 0x000fe20007ffe0ff */
[----:B------:R-:W-:Y:S01]  /*4570*/  @!P0 IMAD R0, R11, R14, R0 ;  /* 0x0000000e0b008224 */ /* 0x000fe200078e0200 */
[----:B------:R-:W-:Y:S01]  /*4580*/  IADD3 R11, PT, PT, -R9, RZ, RZ ;  /* 0x000000ff090b7210 */ /* 0x000fe20007ffe1ff */
[----:B------:R-:W-:Y:S02]  /*4590*/  IMAD R13, R2, R10, R13 ;  /* 0x0000000a020d7224 */ /* 0x000fe400078e020d */
[----:B------:R-:W-:Y:S02]  /*45a0*/  @!P0 IMAD R9, R15, R72, R3 ;  /* 0x000000480f098224 */ /* 0x000fe400078e0203 */
[----:B------:R-:W-:Y:S02]  /*45b0*/  @!P0 IMAD.MOV.U32 R3, RZ, RZ, R0 ;  /* 0x000000ffff038224 */ /* 0x000fe400078e0000 */
[----:B------:R-:W-:Y:S02]  /*45c0*/  IMAD R8, R6, R11, R8 ;  /* 0x0000000b06087224 */ /* 0x000fe400078e0208 */
[----:B------:R-:W-:Y:S02]  /*45d0*/  IMAD R13, R3, R2, R13 ;  /* 0x00000002030d7224 */ /* 0x000fe400078e020d */
[----:B------:R-:W-:Y:S02]  /*45e0*/  IMAD R8, R9, R6, R8 ;  /* 0x0000000609087224 */ /* 0x000fe400078e0208 */
.L_x_86:
[----:B------:R-:W-:Y:S05]  /*45f0*/  BRA.U UP1, `(.L_x_87) ;  /* 0x0000000101107547 */ /* 0x000fea000b800000 */
[----:B------:R-:W-:Y:S04]  /*4600*/  MOV R0, UR6 ;  /* 0x0000000600007c02 */ /* 0x000fe80008000f00 */
[----:B------:R-:W-:Y:S04]  /*4610*/  SHF.L.U32 R3, R0, 0x1f, RZ ;  /* 0x0000001f00037819 */ /* 0x000fe800000006ff */
[----:B------:R-:W2:Y:S02]  /*4620*/  SYNCS.PHASECHK.TRANS64.TRYWAIT P0, [UR7+0x98], R3 ;  /* 0x00009803ff0075a7 */ /* 0x000ea40008001107 */
[----:B--2---:R-:W-:Y:S05]  /*4630*/  @!P0 BRA `(.L_x_88) ;  /* 0x0000007800548947 */ /* 0x004fea0003800000 */
.L_x_87:
[----:B------:R-:W-:Y:S02]  /*4640*/  R2UR UR35, R21 ;  /* 0x00000000152372ca */ /* 0x000fe400000e0000 */
[----:B------:R-:W-:Y:S02]  /*4650*/  R2UR UR34, R20 ;  /* 0x00000000142272ca */ /* 0x000fe400000e0000 */
[----:B------:R-:W-:Y:S02]  /*4660*/  ISETP.NE.U32.AND P2, PT, RZ, UR4, PT ;  /* 0x00000004ff007c0c */ /* 0x000fe4000bf45070 */
[----:B------:R-:W-:Y:S02]  /*4670*/  SHF.L.U32 R12, R31, 0x1f, RZ ;  /* 0x0000001f1f0c7819 */ /* 0x000fe400000006ff */
[----:B------:R-:W-:Y:S05]  /*4680*/  ISETP.NE.AND.EX P2, PT, RZ, UR5, PT, P2 ;  /* 0x00000005ff007c0c */ /* 0x000fea000bf45320 */
[----:B------:R-:W-:Y:S02]  /*4690*/  USHF.L.U32 UR35, UR35, 0x7, URZ ;  /* 0x0000000723237899 */ /* 0x000fe400080006ff */
[----:B------:R-:W-:Y:S01]  /*46a0*/  USHF.L.U32 UR34, UR34, 0x8, URZ ;  /* 0x0000000822227899 */ /* 0x000fe200080006ff */
[----:B------:R-:W-:Y:S11]  /*46b0*/  BRA.U !UP3, `(.L_x_89) ;  /* 0x000000010b347547 */ /* 0x000ff6000b800000 */
[----:B------:R-:W-:Y:S01]  /*46c0*/  UPLOP3.LUT UP0, UPT, UPT, UPT, UP2, 0x80, 0x8 ;  /* 0x000000000008789c */ /* 0x000fe20003f0f020 */
[----:B--2---:R-:W-:Y:S02]  /*46d0*/  HFMA2 R0, -RZ, RZ, 0, 5.9604644775390625e-08 ;  /* 0x00000001ff007431 */ /* 0x004fe400000001ff */
[----:B------:R-:W-:Y:S03]  /*46e0*/  IMAD.MOV.U32 R171, RZ, RZ, 0x1 ;  /* 0x00000001ffab7424 */ /* 0x000fe600078e00ff */
[----:B------:R-:W-:Y:S05]  /*46f0*/  PLOP3.LUT P0, PT, PT, PT, UP0, 0x80, 0x8 ;  /* 0x000000000008781c */ /* 0x000fea0003f0f008 */
[----:B------:R-:W2:Y:S01]  /*4700*/  @UP0 LDCU.64 UR10, c[0x0][0x888] ;  /* 0x00011100ff0a07ac */ /* 0x000ea20008000a00 */
[----:B------:R-:W-:Y:S07]  /*4710*/  @UP0 UIMAD UR8, UR36, UR4, URZ ;  /* 0x00000004240802a4 */ /* 0x000fee000f8e02ff */
[----:B------:R-:W-:Y:S01]  /*4720*/  @!P0 PRMT R171, R0, 0x7610, R171 ;  /* 0x0000761000ab8816 */ /* 0x000fe200000000ab */
[----:B--2---:R-:W-:Y:S03]  /*4730*/  @UP0 UIMAD.WIDE UR10, UR8, 0x4, UR10 ;  /* 0x00000004080a08a5 */ /* 0x004fe6000f8e020a */
[----:B------:R-:W2:Y:S03]  /*4740*/  @!UP0 LDCU UR8, c[0x0][0x880] ;  /* 0x00011000ff0887ac */ /* 0x000ea60008000800 */
[----:B------:R-:W-:Y:S01]  /*4750*/  IMAD.U32 R10, RZ, RZ, UR10 ;  /* 0x0000000aff0a7e24 */ /* 0x000fe2000f8e00ff */
[----:B------:R-:W-:Y:S05]  /*4760*/  MOV R11, UR11 ;  /* 0x0000000b000b7c02 */ /* 0x000fea0008000f00 */
[----:B-----5:R4:W5:Y:S02]  /*4770*/  @P0 LDG.E R81, desc[UR46][R10.64] ;  /* 0x0000002e0a510981 */ /* 0x020964000c1e1900 */
[----:B--2-4-:R-:W-:Y:S07]  /*4780*/  @!P0 IMAD.U32 R81, RZ, RZ, UR8 ;  /* 0x00000008ff518e24 */ /* 0x014fee000f8e00ff */
.L_x_89:
[----:B-----5:R-:W-:Y:S01]  /*4790*/  @!P2 FSETP.EQ.AND P0, PT, R81, RZ, PT ;  /* 0x000000ff5100a20b */ /* 0x020fe20003f02000 */
[----:B------:R-:W-:Y:S01]  /*47a0*/  @!UPT UIADD3 URZ, UPT, UPT, URZ, URZ, URZ ;  /* 0x000000fffffff290 */ /* 0x000fe2000fffe0ff */
[----:B------:R-:W-:Y:S11]  /*47b0*/  @!P2 BRA `(.L_x_90) ;  /* 0x000000000014a947 */ /* 0x000ff60003800000 */
[----:B------:R-:W-:Y:S02]  /*47c0*/  LOP3.LUT P2, RZ, R171, 0xff, RZ, 0xc0, !PT ;  /* 0x000000ffabff7812 */ /* 0x000fe4000784c0ff */
[----:B------:R-:W-:Y:S04]  /*47d0*/  PLOP3.LUT P0, PT, PT, PT, UP0, 0x80, 0x8 ;  /* 0x000000000008781c */ /* 0x000fe80003f0f008 */
[----:B------:R-:W-:Y:S07]  /*47e0*/  PLOP3.LUT P0, PT, P0, PT, PT, 0x8, 0x80 ;  /* 0x000000000080781c */ /* 0x000fee000070e170 */
[----:B------:R-:W-:Y:S11]  /*47f0*/  @P2 FSETP.EQ.AND P0, PT, R81, RZ, PT ;  /* 0x000000ff5100220b */ /* 0x000ff60003f02000 */
[----:B------:R-:W-:Y:S02]  /*4800*/  @!UPT UIADD3 URZ, UPT, UPT, URZ, URZ, URZ ;  /* 0x000000fffffff290 */ /* 0x000fe4000fffe0ff */
.L_x_90:
[----:B------:R-:W4:Y:S01]  /*4810*/  SYNCS.PHASECHK.TRANS64.TRYWAIT P2, [UR7+0x70], R12 ;  /* 0x0000700cff0075a7 */ /* 0x000f220008041107 */
[----:B------:R-:W-:Y:S04]  /*4820*/  ELECT P4, URZ, PT ;  /* 0x0000000000ff782f */ /* 0x000fe80003880000 */
[----:B------:R-:W-:Y:S11]  /*4830*/  PLOP3.LUT P4, PT, P0, P4, PT, 0xf2, 0x2f ;  /* 0x00000000002f781c */ /* 0x000ff60000789e72 */
[----:B------:R-:W-:Y:S02]  /*4840*/  @!UPT UIADD3 URZ, UPT, UPT, URZ, URZ, URZ ;  /* 0x000000fffffff290 */ /* 0x000fe4000fffe0ff */
[----:B-1----:R-:W-:Y:S05]  /*4850*/  @!P4 IADD3 R9, P0, PT, R32, 0x580, RZ ;  /* 0x000005802009c810 */ /* 0x002fea0007f1e0ff */
[----:B--2---:R-:W-:Y:S01]  /*4860*/  @!P4 IMAD.X R0, RZ, RZ, R33, P0 ;  /* 0x000000ffff00c224 */ /* 0x004fe200000e0621 */
[----:B----4-:R-:W-:Y:S07]  /*4870*/  @!P2 BRA `(.L_x_91) ;  /* 0x0000007400dca947 */ /* 0x010fee0003800000 */
.L_x_176:
[----:B------:R-:W-:Y:S01]  /*4880*/  @!P4 R2UR UR8, R0 ;  /* 0x000000000008c2ca */ /* 0x000fe200000e0000 */
[----:B------:R-:W-:Y:S01]  /*4890*/  VOTEU.ALL UP1, P4 ;  /* 0x0000000000ff7886 */ /* 0x000fe20002020000 */
[----:B------:R-:W-:Y:S01]  /*48a0*/  @!P4 R2UR UR9, R9 ;  /* 0x000000000909c2ca */ /* 0x000fe200000e0000 */
[----:B------:R-:W-:Y:S01]  /*48b0*/  @!P4 IMAD.MOV.U32 R0, RZ, RZ, 0x2000 ;  /* 0x00002000ff00c424 */ /* 0x000fe200078e00ff */
[----:B------:R-:W-:Y:S01]  /*48c0*/  UMOV UR10, 0x0 ;  /* 0x00000000000a7882 */ /* 0x000fe20000000000 */
[----:B------:R-:W-:Y:S01]  /*48d0*/  UMOV UR11, 0x10000000 ;  /* 0x10000000000b7882 */ /* 0x000fe20000000000 */
[----:B------:R-:W-:Y:S01]  /*48e0*/  @!UP1 UIADD3 UR32, UPT, UPT, UR7, 0x200, URZ ;  /* 0x0000020007209890 */ /* 0x000fe2000fffe0ff */
[----:B------:R-:W-:Y:S01]  /*48f0*/  @!P4 IADD3 R9, P0, PT, R32, 0x580, RZ ;  /* 0x000005802009c810 */ /* 0x000fe20007f1e0ff */
[----:B------:R-:W-:Y:S05]  /*4900*/  VOTEU.ALL UP1, P4 ;  /* 0x0000000000ff7886 */ /* 0x000fea0002020000 */
[----:B------:R-:W-:Y:S01]  /*4910*/  IMAD.U32 R11, RZ, RZ, UR8 ;  /* 0x00000008ff0b7e24 */ /* 0x000fe2000f8e00ff */
[----:B------:R-:W-:Y:S01]  /*4920*/  UPRMT UR8, UR37, 0x654, UR33 ;  /* 0x0000065425087896 */ /* 0x000fe20008000021 */
[----:B------:R-:W-:Y:S03]  /*4930*/  IMAD.U32 R10, RZ, RZ, UR9 ;  /* 0x00000009ff0a7e24 */ /* 0x000fe6000f8e00ff */
[----:B------:R-:W-:Y:S02]  /*4940*/  @!P4 R2UR UR15, R11 ;  /* 0x000000000b0fc2ca */ /* 0x000fe400000e0000 */
[----:B------:R-:W-:Y:S11]  /*4950*/  @!P4 R2UR UR14, R10 ;  /* 0x000000000a0ec2ca */ /* 0x000ff600000e0000 */
[----:B------:R-:W-:Y:S02]  /*4960*/  @!UPT UIADD3 URZ, UPT, UPT, URZ, URZ, URZ ;  /* 0x000000fffffff290 */ /* 0x000fe4000fffe0ff */
[----:B------:R2:W-:Y:S01]  /*4970*/  @!UP1 UTMALDG.3D [UR32], [UR14], desc[UR10] ;  /* 0x00000a200e0095b4 */ /* 0x0005e20008011000 */
[----:B------:R4:W-:Y:S01]  /*4980*/  @!P4 SYNCS.ARRIVE.TRANS64.RED.A0TR RZ, [UR7+0x50], R0 ;  /* 0x00005000ffffc9a7 */ /* 0x0009e20008300407 */
[----:B------:R-:W-:Y:S01]  /*4990*/  SYNCS.ARRIVE.TRANS64.RED.A1T0 RZ, [UR8], RZ ;  /* 0x000000ffffff79a7 */ /* 0x000fe20008100408 */
[----:B----4-:R-:W-:Y:S01]  /*49a0*/  @!P4 IMAD.X R0, RZ, RZ, R33, P0 ;  /* 0x000000ffff00c224 */ /* 0x010fe200000e0621 */
[----:B------:R-:W4:Y:S02]  /*49b0*/  SYNCS.PHASECHK.TRANS64.TRYWAIT P2, [UR7+0x78], R12 ;  /* 0x0000780cff0075a7 */ /* 0x000f240008041107 */
[----:B--2-4-:R-:W-:Y:S05]  /*49c0*/  @!P2 BRA `(.L_x_92) ;  /* 0x0000007400a0a947 */ /* 0x014fea0003800000 */
.L_x_178:
        /* <DEDUP_REMOVED lines=8> */
[----:B------:R-:W-:Y:S01]  /*4a50*/  @!UP1 UIADD3 UR24, UPT, UPT, UR7, 0x2200, URZ ;  /* 0x0000220007189890 */ /* 0x000fe2000fffe0ff */
[----:B------:R-:W-:Y:S01]  /*4a60*/  VOTEU.ALL UP1, P4 ;  /* 0x0000000000ff7886 */ /* 0x000fe20002020000 */
[----:B------:R-:W-:Y:S01]  /*4a70*/  UMOV UR27, UR35 ;  /* 0x00000023001b7c82 */ /* 0x000fe20008000000 */
[----:B------:R-:W-:Y:S02]  /*4a80*/  UMOV UR28, UR36 ;  /* 0x00000024001c7c82 */ /* 0x000fe40008000000 */
[----:B------:R-:W-:Y:S01]  /*4a90*/  IMAD.U32 R11, RZ, RZ, UR8 ;  /* 0x00000008ff0b7e24 */ /* 0x000fe2000f8e00ff */
[----:B------:R-:W-:Y:S01]  /*4aa0*/  UPRMT UR8, UR37, 0x654, UR25 ;  /* 0x0000065425087896 */ /* 0x000fe20008000019 */
[----:B------:R-:W-:Y:S02]  /*4ab0*/  IMAD.U32 R10, RZ, RZ, UR9 ;  /* 0x00000009ff0a7e24 */ /* 0x000fe4000f8e00ff */
[----:B------:R-:W-:Y:S01]  /*4ac0*/  @!P4 IMAD.X R20, RZ, RZ, R33, P0 ;  /* 0x000000ffff14c224 */ /* 0x000fe200000e0621 */
[----:B------:R-:W-:Y:S02]  /*4ad0*/  @!P4 R2UR UR15, R11 ;  /* 0x000000000b0fc2ca */ /* 0x000fe400000e0000 */
[----:B------:R-:W-:Y:S11]  /*4ae0*/  @!P4 R2UR UR14, R10 ;  /* 0x000000000a0ec2ca */ /* 0x000ff600000e0000 */
[----:B------:R-:W-:Y:S02]  /*4af0*/  @!UPT UIADD3 URZ, UPT, UPT, URZ, URZ, URZ ;  /* 0x000000fffffff290 */ /* 0x000fe4000fffe0ff */
[----:B------:R2:W-:Y:S01]  /*4b00*/  @!UP1 UTMALDG.3D [UR24], [UR14], desc[UR10] ;  /* 0x00000a180e0095b4 */ /* 0x0005e20008011000 */
[----:B------:R2:W-:Y:S01]  /*4b10*/  @!P4 SYNCS.ARRIVE.TRANS64.RED.A0TR RZ, [UR7+0x58], R0 ;  /* 0x00005800ffffc9a7 */ /* 0x0005e20008300407 */
[----:B------:R-:W-:Y:S01]  /*4b20*/  SYNCS.ARRIVE.TRANS64.RED.A1T0 RZ, [UR8], RZ ;  /* 0x000000ffffff79a7 */ /* 0x000fe20008100408 */
[----:B------:R-:W4:Y:S02]  /*4b30*/  SYNCS.PHASECHK.TRANS64.TRYWAIT P2, [UR7+0x80], R12 ;  /* 0x0000800cff0075a7 */ /* 0x000f240008041107 */
[----:B--2-4-:R-:W-:Y:S05]  /*4b40*/  @!P2 BRA `(.L_x_93) ;  /* 0x000000740058a947 */ /* 0x014fea0003800000 */
.L_x_180:
[----:B------:R-:W2:Y:S01]  /*4b50*/  LDC.64 R14, c[0x0][0xb10] ;  /* 0x0002c400ff0e7b82 */ /* 0x000ea20000000a00 */
[----:B------:R-:W-:Y:S01]  /*4b60*/  @!P4 R2UR UR8, R20 ;  /* 0x000000001408c2ca */ /* 0x000fe200000e0000 */
[----:B------:R-:W-:Y:S01]  /*4b70*/  VOTEU.ALL UP1, P4 ;  /* 0x0000000000ff7886 */ /* 0x000fe20002020000 */
[----:B------:R-:W-:Y:S01]  /*4b80*/  @!P4 R2UR UR9, R21 ;  /* 0x000000001509c2ca */ /* 0x000fe200000e0000 */
[----:B------:R-:W-:Y:S01]  /*4b90*/  UMOV UR10, 0x0 ;  /* 0x00000000000a7882 */ /* 0x000fe20000000000 */
[----:B------:R-:W-:Y:S03]  /*4ba0*/  UMOV UR11, 0x10000000 ;  /* 0x10000000000b7882 */ /* 0x000fe60000000000 */
[----:B------:R-:W4:Y:S01]  /*4bb0*/  LDC.64 R10, c[0x0][0xb18] ;  /* 0x0002c600ff0a7b82 */ /* 0x000f220000000a00 */
[----:B------:R-:W-:Y:S01]  /*4bc0*/  @!UP1 UIADD3 UR18, UPT, UPT, UR34, 0x80, URZ ;  /* 0x0000008022129890 */ /* 0x000fe2000fffe0ff */
[----:B------:R-:W-:Y:S01]  /*4bd0*/  @P3 SHF.R.U32.HI R28, RZ, 0x10, R25 ;  /* 0x00000010ff1c3819 */ /* 0x000fe20000011619 */
[----:B------:R-:W-:Y:S01]  /*4be0*/  @!UP1 UIADD3 UR16, UPT, UPT, UR7, 0x4200, URZ ;  /* 0x0000420007109890 */ /* 0x000fe2000fffe0ff */
[----:B------:R-:W-:Y:S01]  /*4bf0*/  VIADD R30, R30, 0x1 ;  /* 0x000000011e1e7836 */ /* 0x000fe20000000000 */
[----:B------:R-:W-:Y:S03]  /*4c00*/  VOTEU.ALL UP1, P4 ;  /* 0x0000000000ff7886 */ /* 0x000fe60002020000 */
[----:B------:R-:W5:Y:S01]  /*4c10*/  @!P1 LDC R0, c[0x0][0xb20] ;  /* 0x0002c800ff009b82 */ /* 0x000f620000000800 */
[----:B------:R-:W-:Y:S01]  /*4c20*/  UMOV UR19, UR35 ;  /* 0x0000002300137c82 */ /* 0x000fe20008000000 */
[----:B------:R-:W-:Y:S01]  /*4c30*/  IMAD.U32 R21, RZ, RZ, UR8 ;  /* 0x00000008ff157e24 */ /* 0x000fe2000f8e00ff */
[----:B------:R-:W-:Y:S05]  /*4c40*/  UMOV UR20, UR36 ;  /* 0x0000002400147c82 */ /* 0x000fea0008000000 */
[----:B-1----:R-:W1:Y:S01]  /*4c50*/  @!P1 LDC R3, c[0x0][0xb0c] ;  /* 0x0002c300ff039b82 */ /* 0x002e620000000800 */
[----:B------:R-:W-:Y:S01]  /*4c60*/  IMAD.U32 R20, RZ, RZ, UR9 ;  /* 0x00000009ff147e24 */ /* 0x000fe2000f8e00ff */
[----:B------:R-:W-:Y:S01]  /*4c70*/  UPRMT UR8, UR37, 0x654, UR17 ;  /* 0x0000065425087896 */ /* 0x000fe20008000011 */
[----:B------:R-:W-:Y:S03]  /*4c80*/  @!P4 R2UR UR15, R21 ;  /* 0x00000000150fc2ca */ /* 0x000fe600000e0000 */
[----:B------:R-:W-:Y:S01]  /*4c90*/  @!P4 R2UR UR14, R20 ;  /* 0x00000000140ec2ca */ /* 0x000fe200000e0000 */
[----:B------:R-:W-:Y:S11]  /*4ca0*/  @!P4 IMAD.MOV.U32 R20, RZ, RZ, 0x2000 ;  /* 0x00002000ff14c424 */ /* 0x000ff600078e00ff */
[----:B------:R-:W-:Y:S01]  /*4cb0*/  @!UPT UIADD3 URZ, UPT, UPT, URZ, URZ, URZ ;  /* 0x000000fffffff290 */ /* 0x000fe2000fffe0ff */
[----:B------:R1:W-:Y:S01]  /*4cc0*/  @!UP1 UTMALDG.3D [UR16], [UR14], desc[UR10] ;  /* 0x00000a100e0095b4 */ /* 0x0003e20008011000 */
[----:B------:R1:W-:Y:S02]  /*4cd0*/  @!P4 SYNCS.ARRIVE.TRANS64.RED.A0TR RZ, [UR7+0x60], R20 ;  /* 0x00006014ffffc9a7 */ /* 0x0003e40008300407 */
[----:B-1----:R-:W-:Y:S01]  /*4ce0*/  @!P1 ISETP.NE.AND P2, PT, R3, 0x1, PT ;  /* 0x000000010300980c */ /* 0x002fe20003f45270 */
[C---:B--2---:R-:W-:Y:S01]  /*4cf0*/  @!P1 IMAD.HI.U32 R14, R13.reuse, R14, RZ ;  /* 0x0000000e0d0e9227 */ /* 0x044fe200078e00ff */
[----:B----4-:R-:W-:Y:S03]  /*4d00*/  @!P1 ISETP.NE.AND P0, PT, R10, 0x1, PT ;  /* 0x000000010a00980c */ /* 0x010fe60003f05270 */
[C---:B------:R-:W-:Y:S01]  /*4d10*/  @!P1 IMAD.HI.U32 R11, R8.reuse, R11, RZ ;  /* 0x0000000b080b9227 */ /* 0x040fe200078e00ff */
[----:B------:R-:W-:Y:S04]  /*4d20*/  @!P1 SHF.R.U32.HI R14, RZ, R15, R14 ;  /* 0x0000000fff0e9219 */ /* 0x000fe8000001160e */
[----:B-----5:R-:W-:Y:S01]  /*4d30*/  @!P1 SHF.R.U32.HI R9, RZ, R0, R11 ;  /* 0x00000000ff099219 */ /* 0x020fe2000001160b */
[----:B------:R-:W-:Y:S01]  /*4d40*/  SYNCS.ARRIVE.TRANS64.RED.A1T0 RZ, [UR8], RZ ;  /* 0x000000ffffff79a7 */ /* 0x000fe20008100408 */
[----:B------:R-:W-:Y:S02]  /*4d50*/  @!P1 SEL R14, R13, R14, !P2 ;  /* 0x0000000e0d0e9207 */ /* 0x000fe40005000000 */
[----:B------:R-:W-:Y:S01]  /*4d60*/  @!P1 SEL R9, R8, R9, !P0 ;  /* 0x0000000908099207 */ /* 0x000fe20004000000 */
[----:B------:R-:W1:Y:S04]  /*4d70*/  SYNCS.PHASECHK.TRANS64.TRYWAIT P5, [UR7+0x88], R12 ;  /* 0x0000880cff0075a7 */ /* 0x000e6800080a1107 */
[----:B------:R-:W-:Y:S02]  /*4d80*/  @!P1 IMAD.IADD R0, R9, 0x1, -R14 ;  /* 0x0000000109009824 */ /* 0x000fe400078e0a0e */
[----:B------:R-:W-:Y:S02]  /*4d90*/  @!P1 IMAD.IADD R9, R14, 0x1, -R9 ;  /* 0x000000010e099824 */ /* 0x000fe400078e0a09 */
[----:B------:R-:W-:Y:S02]  /*4da0*/  @!P1 IMAD R13, R0, R3, R13 ;  /* 0x00000003000d9224 */ /* 0x000fe400078e020d */
[----:B------:R-:W-:Y:S01]  /*4db0*/  @!P1 IMAD R8, R9, R10, R8 ;  /* 0x0000000a09089224 */ /* 0x000fe200078e0208 */
[----:B-1----:R-:W-:Y:S06]  /*4dc0*/  @!P5 BRA `(.L_x_94) ;  /* 0x0000007000d0d947 */ /* 0x002fec0003800000 */
.L_x_182:
[----:B-1----:R-:W-:Y:S01]  /*4dd0*/  @!P4 IADD3 R3, P0, PT, R32, 0x580, RZ ;  /* 0x000005802003c810 */ /* 0x002fe20007f1e0ff */
[----:B------:R-:W-:Y:S01]  /*4de0*/  VOTEU.ALL UP1, P4 ;  /* 0x0000000000ff7886 */ /* 0x000fe20002020000 */
[----:B------:R-:W-:Y:S01]  /*4df0*/  UMOV UR18, 0x0 ;  /* 0x0000000000127882 */ /* 0x000fe20000000000 */
[----:B------:R-:W-:Y:S01]  /*4e00*/  UMOV UR19, 0x10000000 ;  /* 0x1000000000137882 */ /* 0x000fe20000000000 */
[----:B------:R-:W-:Y:S01]  /*4e10*/  @!P4 R2UR UR9, R3 ;  /* 0x000000000309c2ca */ /* 0x000fe200000e0000 */
[----:B------:R-:W-:Y:S01]  /*4e20*/  @!P4 IMAD.X R0, RZ, RZ, R33, P0 ;  /* 0x000000ffff00c224 */ /* 0x000fe200000e0621 */
[----:B------:R-:W-:Y:S01]  /*4e30*/  @!UP1 UIADD3 UR10, UPT, UPT, UR34, 0xc0, URZ ;  /* 0x000000c0220a9890 */ /* 0x000fe2000fffe0ff */
[----:B------:R-:W-:Y:S01]  /*4e40*/  ISETP.NE.AND P0, PT, R30, 0x2, PT ;  /* 0x000000021e00780c */ /* 0x000fe20003f05270 */
[----:B------:R-:W-:Y:S01]  /*4e50*/  UMOV UR11, UR35 ;  /* 0x00000023000b7c82 */ /* 0x000fe20008000000 */
[----:B------:R-:W-:Y:S01]  /*4e60*/  UMOV UR12, UR36 ;  /* 0x00000024000c7c82 */ /* 0x000fe20008000000 */
[----:B------:R-:W-:Y:S01]  /*4e70*/  @!P4 R2UR UR8, R0 ;  /* 0x000000000008c2ca */ /* 0x000fe200000e0000 */
[----:B------:R-:W-:Y:S01]  /*4e80*/  IMAD.IADD R20, R8, 0x1, R147 ;  /* 0x0000000108147824 */ /* 0x000fe200078e0293 */
[----:B------:R-:W-:Y:S01]  /*4e90*/  @P3 R2UR UR36, R28 ;  /* 0x000000001c2432ca */ /* 0x000fe200000e0000 */
[----:B------:R-:W-:Y:S01]  /*4ea0*/  IMAD.IADD R21, R13, 0x1, R170 ;  /* 0x000000010d157824 */ /* 0x000fe200078e02aa */
[----:B------:R-:W-:Y:S02]  /*4eb0*/  SEL R0, RZ, 0x1, P0 ;  /* 0x00000001ff007807 */ /* 0x000fe40000000000 */
[----:B------:R-:W-:Y:S01]  /*4ec0*/  LOP3.LUT R31, R31, 0x1, RZ, 0x3c, !PT ;  /* 0x000000011f1f7812 */ /* 0x000fe200078e3cff */
[----:B------:R-:W-:Y:S01]  /*4ed0*/  IMAD.U32 R10, RZ, RZ, UR9 ;  /* 0x00000009ff0a7e24 */ /* 0x000fe2000f8e00ff */
[----:B------:R-:W-:Y:S01]  /*4ee0*/  @!UP1 UIADD3 UR9, UPT, UPT, UR7, 0x68, URZ ;  /* 0x0000006807099890 */ /* 0x000fe2000fffe0ff */
[----:B------:R-:W-:Y:S02]  /*4ef0*/  LOP3.LUT R29, R29, R0, RZ, 0x3c, !PT ;  /* 0x000000001d1d7212 */ /* 0x000fe400078e3cff */
[----:B------:R-:W-:Y:S02]  /*4f00*/  SEL R30, R30, RZ, P0 ;  /* 0x000000ff1e1e7207 */ /* 0x000fe40000000000 */
[----:B------:R-:W-:Y:S01]  /*4f10*/  IMAD.U32 R11, RZ, RZ, UR8 ;  /* 0x00000008ff0b7e24 */ /* 0x000fe2000f8e00ff */
[----:B------:R-:W-:Y:S01]  /*4f20*/  @!P4 R2UR UR14, R10 ;  /* 0x000000000a0ec2ca */ /* 0x000fe200000e0000 */
[----:B------:R-:W-:Y:S01]  /*4f30*/  @!UP1 UIADD3 UR8, UPT, UPT, UR7, 0x6200, URZ ;  /* 0x0000620007089890 */ /* 0x000fe2000fffe0ff */
[----:B------:R-:W-:Y:S02]  /*4f40*/  VOTEU.ALL UP1, P4 ;  /* 0x0000000000ff7886 */ /* 0x000fe40002020000 */
[----:B------:R-:W-:Y:S11]  /*4f50*/  @!P4 R2UR UR15, R11 ;  /* 0x000000000b0fc2ca */ /* 0x000ff600000e0000 */
[----:B------:R-:W-:Y:S02]  /*4f60*/  @!UPT UIADD3 URZ, UPT, UPT, URZ, URZ, URZ ;  /* 0x000000fffffff290 */ /* 0x000fe4000fffe0ff */
[----:B------:R2:W-:Y:S01]  /*4f70*/  @!UP1 UTMALDG.3D [UR8], [UR14], desc[UR18] ;  /* 0x000012080e0095b4 */ /* 0x0005e20008011000 */
[----:B------:R2:W-:Y:S01]  /*4f80*/  @!P4 SYNCS.ARRIVE.TRANS64.RED.A0TR RZ, [UR7+0x68], R23 ;  /* 0x00006817ffffc9a7 */ /* 0x0005e20008300407 */
[----:B------:R-:W-:Y:S01]  /*4f90*/  UPLOP3.LUT UP1, UPT, UPT, UPT, UPT, 0x80, 0x8 ;  /* 0x000000000008789c */ /* 0x000fe20003f2f070 */
[----:B------:R-:W-:Y:S01]  /*4fa0*/  SYNCS.ARRIVE.TRANS64.RED.A1T0 RZ, [UR13], RZ ;  /* 0x000000ffffff79a7 */ /* 0x000fe2000810040d */
[----:B------:R-:W-:Y:S09]  /*4fb0*/  @P3 BRA `(.L_x_95) ;  /* 0xfffffff000943947 */ /* 0x000ff2000383ffff */
[----:B------:R-:W-:-:S04]  /*4fc0*/  SHF.L.U32 R3, R31, 0x1f, RZ ;  /* 0x0000001f1f037819 */ /* 0x000fc800000006ff */
[----:B------:R-:W1:Y:S02]  /*4fd0*/  SYNCS.PHASECHK.TRANS64.TRYWAIT P0, [UR7+0x70], R3 ;  /* 0x00007003ff0075a7 */ /* 0x000e640008001107 */
[----:B-1----:R-:W-:Y:S05]  /*4fe0*/  @!P0 BRA `(.L_x_96) ;  /* 0x0000007000608947 */ /* 0x002fea0003800000 */
.L_x_184:
[----:B------:R-:W4:Y:S02]  /*4ff0*/  SYNCS.PHASECHK.TRANS64.TRYWAIT P0, [UR7+0x78], R3 ;  /* 0x00007803ff0075a7 */ /* 0x000f240008001107 */
[----:B----4-:R-:W-:Y:S05]  /*5000*/  @!P0 BRA `(.L_x_97) ;  /* 0x0000007000708947 */ /* 0x010fea0003800000 */
.L_x_186:
[----:B------:R-:W4:Y:S02]  /*5010*/  SYNCS.PHASECHK.TRANS64.TRYWAIT P0, [UR7+0x80], R3 ;  /* 0x00008003ff0075a7 */ /* 0x000f240008001107 */
[----:B----4-:R-:W-:Y:S05]  /*5020*/  @!P0 BRA `(.L_x_98) ;  /* 0x0000007000808947 */ /* 0x010fea0003800000 */
.L_x_188:
[----:B-1----:R-:W-:-:S07]  /*5030*/  MOV R0, UR7 ;  /* 0x0000000700007c02 */ /* 0x002fce0008000f00 */
.L_x_99:
[----:B-1----:R-:W-:-:S04]  /*5040*/  SHF.L.U32 R3, R31, 0x1f, RZ ;  /* 0x0000001f1f037819 */ /* 0x002fc800000006ff */
[----:B------:R1:W4:Y:S03]  /*5050*/  SYNCS.PHASECHK.TRANS64.TRYWAIT P0, [R0+URZ+0x88], R3 ;  /* 0x00008803000075a7 */ /* 0x00032600080011ff */
[----:B----4-:R-:W-:Y:S05]  /*5060*/  @!P0 NANOSLEEP.SYNCS 0x989680 ;  /* 0x009896800000895d */ /* 0x010fea0003900000 */
[----:B------:R-:W4:Y:S02]  /*5070*/  @!P0 SYNCS.PHASECHK.TRANS64 P0, [R0+URZ+0x88], R3 ;  /* 0x00008803000085a7 */ /* 0x000f2400080010ff */
[----:B--2-4-:R-:W-:Y:S05]  /*5080*/  @P0 EXIT ;  /* 0x000000000000094d */ /* 0x014fea0003800000 */
[----:B------:R-:W-:Y:S05]  /*5090*/  BRA `(.L_x_99) ;  /* 0xfffffffc00e87947 */ /* 0x000fea000383ffff */
.L_x_84:
[----:B------:R-:W-:-:S06]  /*50a0*/  UISETP.GE.AND UP1, UPT, UR10, 0x4, UPT ;  /* 0x000000040a00788c */ /* 0x000fcc000bf26270 */
[----:B------:R-:W-:-:S13]  /*50b0*/  PLOP3.LUT P0, PT, PT, PT, UP1, 0x80, 0x8 ;  /* 0x000000000008781c */ /* 0x000fda0003f0f018 */
[----:B------:R-:W-:Y:S05]  /*50c0*/  @!P0 EXIT ;  /* 0x000000000000894d */ /* 0x000fea0003800000 */
[----:B------:R-:W-:Y:S01]  /*50d0*/  BAR.SYNC.DEFER_BLOCKING 0x6, 0xa0 ;  /* 0x0182800000007b1d */ /* 0x000fe20000010000 */
[C---:B------:R-:W-:Y:S01]  /*50e0*/  IMAD.SHL.U32 R3, R185.reuse, 0x40, RZ ;  /* 0x00000040b9037824 */ /* 0x040fe200078e00ff */
[C---:B------:R-:W-:Y:S01]  /*50f0*/  LOP3.LUT R189, R185.reuse, 0x60, RZ, 0xc0, !PT ;  /* 0x00000060b9bd7812 */ /* 0x040fe200078ec0ff */
[C---:B------:R-:W-:Y:S01]  /*5100*/  IMAD.SHL.U32 R172, R185.reuse, 0x8, RZ ;  /* 0x00000008b9ac7824 */ /* 0x040fe200078e00ff */
[C---:B------:R-:W-:Y:S01]  /*5110*/  LOP3.LUT R187, R185.reuse, 0x2, RZ, 0xc0, !PT ;  /* 0x00000002b9bb7812 */ /* 0x040fe200078ec0ff */
[----:B------:R-:W-:Y:S01]  /*5120*/  IMAD.U32 R79, R185, 0x10000, RZ ;  /* 0x00010000b94f7824 */ /* 0x000fe200078e00ff */
[----:B------:R-:W-:Y:S02]  /*5130*/  UMOV UR49, 0x400 ;  /* 0x0000040000317882 */ /* 0x000fe40000000000 */
[----:B------:R-:W1:Y:S01]  /*5140*/  LDC R177, c[0x0][0x370] ;  /* 0x0000dc00ffb17b82 */ /* 0x000e620000000800 */
[----:B------:R-:W-:Y:S01]  /*5150*/  ULEA UR49, UR37, UR49, 0x18 ;  /* 0x0000003125317291 */ /* 0x000fe2000f8ec0ff */
[----:B------:R-:W-:Y:S01]  /*5160*/  LOP3.LUT R5, R3, 0x180, RZ, 0xc0, !PT ;  /* 0x0000018003057812 */ /* 0x000fe200078ec0ff */
[----:B------:R-:W-:Y:S01]  /*5170*/  HFMA2 R192, -RZ, RZ, 0, 0 ;  /* 0x00000000ffc07431 */ /* 0x000fe200000001ff */
[----:B------:R-:W-:Y:S01]  /*5180*/  LOP3.LUT R79, R79, 0x600000, RZ, 0xc0, !PT ;  /* 0x006000004f4f7812 */ /* 0x000fe200078ec0ff */
[----:B------:R-:W-:Y:S01]  /*5190*/  UIADD3 UR4, UPT, UPT, UR49, 0x8200, URZ ;  /* 0x0000820031047890 */ /* 0x000fe2000fffe0ff */
[----:B------:R-:W-:Y:S01]  /*51a0*/  LOP3.LUT R172, R5, 0x30, R172, 0xf8, !PT ;  /* 0x0000003005ac7812 */ /* 0x000fe200078ef8ac */
[----:B------:R-:W-:Y:S01]  /*51b0*/  IMAD.MOV.U32 R76, RZ, RZ, RZ ;  /* 0x000000ffff4c7224 */ /* 0x000fe200078e00ff */
[----:B------:R-:W2:Y:S01]  /*51c0*/  LDC R74, c[0x0][0xb0c] ;  /* 0x0002c300ff4a7b82 */ /* 0x000ea20000000800 */
[----:B------:R-:W-:-:S02]  /*51d0*/  LOP3.LUT R185, R185, 0x4, RZ, 0xc0, !PT ;  /* 0x00000004b9b97812 */ /* 0x000fc400078ec0ff */
[----:B------:R-:W-:Y:S02]  /*51e0*/  CS2R R182, SRZ ;  /* 0x0000000000b67805 */ /* 0x000fe4000001ff00 */
[----:B------:R-:W-:Y:S02]  /*51f0*/  LOP3.LUT R172, R172, 0x1e40, R3, 0xf8, !PT ;  /* 0x00001e40acac7812 */ /* 0x000fe400078ef803 */
[----:B------:R-:W-:Y:S02]  /*5200*/  CS2R R180, SRZ ;  /* 0x0000000000b47805 */ /* 0x000fe4000001ff00 */
[----:B------:R-:W-:Y:S01]  /*5210*/  IADD3 R184, PT, PT, -R185, 0x2, RZ ;  /* 0x00000002b9b87810 */ /* 0x000fe20007ffe1ff */
[----:B------:R-:W-:Y:S01]  /*5220*/  IMAD.MOV R176, RZ, RZ, -R187 ;  /* 0x000000ffffb07224 */ /* 0x000fe200078e0abb */
[----:B------:R-:W-:Y:S01]  /*5230*/  MOV R188, UR4 ;  /* 0x0000000400bc7c02 */ /* 0x000fe20008000f00 */
[----:B------:R-:W3:Y:S01]  /*5240*/  LDC R174, c[0x0][0xb20] ;  /* 0x0002c800ffae7b82 */ /* 0x000ee20000000800 */
[----:B------:R-:W4:Y:S01]  /*5250*/  LDS R0, [UR49+0x130] ;  /* 0x00013031ff007984 */ /* 0x000f220008000800 */
[----:B------:R-:W-:Y:S01]  /*5260*/  VIADD R186, R172, UR49 ;  /* 0x00000031acba7c36 */ /* 0x000fe20008000000 */
[----:B------:R-:W1:Y:S01]  /*5270*/  LDCU.64 UR52, c[0x0][0x348] ;  /* 0x00006900ff3477ac */ /* 0x000e620008000a00 */
[----:B------:R-:W-:-:S02]  /*5280*/  IMAD.MOV R175, RZ, RZ, -R185 ;  /* 0x000000ffffaf7224 */ /* 0x000fc400078e0ab9 */
[----:B------:R-:W-:Y:S01]  /*5290*/  VIADD R186, R186, 0x200 ;  /* 0x00000200baba7836 */ /* 0x000fe20000000000 */
[----:B------:R-:W1:Y:S01]  /*52a0*/  LDCU.64 UR38, c[0x0][0x888] ;  /* 0x00011100ff2677ac */ /* 0x000e620008000a00 */
[----:B------:R-:W1:Y:S01]  /*52b0*/  LDC R73, c[0x0][0xb30] ;  /* 0x0002cc00ff497b82 */ /* 0x000e620000000800 */
[----:B------:R-:W1:Y:S01]  /*52c0*/  LDCU.64 UR44, c[0x0][0x890] ;  /* 0x00011200ff2c77ac */ /* 0x000e620008000a00 */
[----:B------:R-:W-:-:S06]  /*52d0*/  UIADD3 UR48, UPT, UPT, UR49, 0x200, URZ ;  /* 0x0000020031307890 */ /* 0x000fcc000fffe0ff */
[----:B------:R-:W1:Y:S08]  /*52e0*/  LDC.64 R168, c[0x0][0xb10] ;  /* 0x0002c400ffa87b82 */ /* 0x000e700000000a00 */
[----:B------:R-:W1:Y:S08]  /*52f0*/  LDC.64 R70, c[0x0][0xb18] ;  /* 0x0002c600ff467b82 */ /* 0x000e700000000a00 */
[----:B------:R-:W1:Y:S08]  /*5300*/  LDC.64 R68, c[0x0][0xb28] ;  /* 0x0002ca00ff447b82 */ /* 0x000e700000000a00 */
[----:B------:R-:W1:Y:S01]  /*5310*/  LDC.64 R166, c[0x0][0x8b0] ;  /* 0x00022c00ffa67b82 */ /* 0x000e620000000a00 */
[----:B----4-:R-:W-:-:S07]  /*5320*/  IMAD.IADD R79, R0, 0x1, R79 ;  /* 0x00000001004f7824 */ /* 0x010fce00078e024f */
[----:B------:R-:W4:Y:S08]  /*5330*/  LDC.64 R164, c[0x0][0x8a8] ;  /* 0x00022a00ffa47b82 */ /* 0x000f300000000a00 */
[----:B--23--:R-:W1:Y:S02]  /*5340*/  LDC R178, c[0x0][0x374] ;  /* 0x0000dd00ffb27b82 */ /* 0x00ce640000000800 */
.L_x_144:
[----:B------:R-:W-:Y:S02]  /*5350*/  LEA R0, R192, UR49, 0x3 ;  /* 0x00000031c0007c11 */ /* 0x000fe4000f8e18ff */
[----:B------:R-:W-:Y:S02]  /*5360*/  SHF.L.U32 R3, R182, 0x1f, RZ ;  /* 0x0000001fb6037819 */ /* 0x000fe400000006ff */
[----:B-1----:R-:W-:Y:S02]  /*5370*/  LEA R16, R192, UR49, 0x4 ;  /* 0x00000031c0107c11 */ /* 0x002fe4000f8e20ff */
[----:B------:R-:W2:Y:S02]  /*5380*/  SYNCS.PHASECHK.TRANS64.TRYWAIT P0, [R0+URZ+0xa0], R3 ;  /* 0x0000a003000075a7 */ /* 0x000ea400080011ff */
[----:B--2---:R-:W-:Y:S05]  /*5390*/  @!P0 BRA `(.L_x_100) ;  /* 0x0000006c00bc8947 */ /* 0x004fea0003800000 */
.L_x_189:
[----:B------:R-:W3:Y:S01]  /*53a0*/  LDC.64 R12, c[0x0][0xb10] ;  /* 0x0002c400ff0c7b82 */ /* 0x000ee20000000a00 */
[----:B------:R-:W4:Y:S01]  /*53b0*/  LDS.128 R16, [R16+0x110] ;  /* 0x0001100010107984 */ /* 0x000f220000000c00 */
[----:B-1----:R-:W-:Y:S01]  /*53c0*/  ISETP.NE.AND P1, PT, R73, 0x1, PT ;  /* 0x000000014900780c */ /* 0x002fe20003f25270 */
[----:B--2---:R-:W-:Y:S01]  /*53d0*/  VIADD R0, R0, 0xb0 ;  /* 0x000000b000007836 */ /* 0x004fe20000000000 */
[----:B------:R-:W-:Y:S04]  /*53e0*/  ISETP.GE.AND P0, PT, R72, 0x1, PT ;  /* 0x000000014800780c */ /* 0x000fe80003f06270 */
[----:B------:R-:W1:Y:S01]  /*53f0*/  LDC.64 R10, c[0x0][0xb18] ;  /* 0x0002c600ff0a7b82 */ /* 0x000e620000000a00 */
[----:B------:R-:W-:Y:S01]  /*5400*/  PRMT R0, RZ, 0x654, R0 ;  /* 0x00000654ff007816 */ /* 0x000fe20000000000 */
[----:B------:R-:W-:Y:S01]  /*5410*/  @!PT LDS RZ, [RZ] ;  /* 0x00000000fffff984 */ /* 0x000fe20000000800 */
[----:B------:R-:W-:Y:S01]  /*5420*/  @!PT LDS RZ, [RZ] ;  /* 0x00000000fffff984 */ /* 0x000fe20000000800 */
[----:B------:R-:W-:Y:S01]  /*5430*/  @!PT LDS RZ, [RZ] ;  /* 0x00000000fffff984 */ /* 0x000fe20000000800 */
[----:B------:R-:W-:Y:S01]  /*5440*/  @!PT LDS RZ, [RZ] ;  /* 0x00000000fffff984 */ /* 0x000fe20000000800 */
[----:B------:R2:W-:Y:S06]  /*5450*/  MEMBAR.ALL.CTA ;  /* 0x0000000000007992 */ /* 0x0005ec0000008000 */
[----:B--2---:R-:W2:Y:S01]  /*5460*/  FENCE.VIEW.ASYNC.S ;  /* 0x00000000000073c6 */ /* 0x004ea20000000000 */
[----:B------:R-:W1:Y:S08]  /*5470*/  @!P1 LDC R14, c[0x0][0xb20] ;  /* 0x0002c800ff0e9b82 */ /* 0x000e700000000800 */
[----:B------:R-:W1:Y:S01]  /*5480*/  @!P1 LDC R9, c[0x0][0xb0c] ;  /* 0x0002c300ff099b82 */ /* 0x000e620000000800 */
[----:B--2---:R2:W-:Y:S01]  /*5490*/  SYNCS.ARRIVE.TRANS64.RED.A1T0 RZ, [R0+URZ], RZ ;  /* 0x000000ff00ff79a7 */ /* 0x0045e200081004ff */
[----:B----4-:R-:W-:Y:S04]  /*54a0*/  LOP3.LUT P4, RZ, R18, 0x1, RZ, 0xc0, !PT ;  /* 0x0000000112ff7812 */ /* 0x010fe8000788c0ff */
[----:B------:R-:W-:Y:S09]  /*54b0*/  P2R R190, PR, RZ, 0x10 ;  /* 0x00000010ffbe7803 */ /* 0x000ff20000000000 */
[----:B------:R-:W-:Y:S02]  /*54c0*/  @P4 MOV R77, R16 ;  /* 0x00000010004d4202 */ /* 0x000fe40000000f00 */
[----:B------:R-:W-:Y:S01]  /*54d0*/  @P4 LOP3.LUT R75, R17, 0xffff, RZ, 0xc0, !PT ;  /* 0x0000ffff114b4812 */ /* 0x000fe200078ec0ff */
[----:B--23--:R-:W-:Y:S06]  /*54e0*/  @!P0 BRA `(.L_x_101) ;  /* 0x0000000000a48947 */ /* 0x00cfec0003800000 */
[----:B------:R-:W-:Y:S01]  /*54f0*/  IMAD.HI.U32 R23, R178, R71, RZ ;  /* 0x00000047b2177227 */ /* 0x000fe200078e00ff */
[----:B------:R-:W-:Y:S02]  /*5500*/  ISETP.NE.AND P0, PT, R70, 0x1, PT ;  /* 0x000000014600780c */ /* 0x000fe40003f05270 */
[----:B------:R-:W-:Y:S01]  /*5510*/  ISETP.NE.AND P2, PT, R72, 0x1, PT ;  /* 0x000000014800780c */ /* 0x000fe20003f45270 */
[----:B------:R-:W-:Y:S01]  /*5520*/  IMAD.HI.U32 R22, R177, R168, RZ ;  /* 0x000000a8b1167227 */ /* 0x000fe200078e00ff */
[----:B------:R-:W-:Y:S02]  /*5530*/  SHF.R.U32.HI R23, RZ, R174, R23 ;  /* 0x000000aeff177219 */ /* 0x000fe40000011617 */
[----:B------:R-:W-:Y:S01]  /*5540*/  ISETP.NE.AND P3, PT, R74, 0x1, PT ;  /* 0x000000014a00780c */ /* 0x000fe20003f65270 */
[----:B------:R-:W-:Y:S01]  /*5550*/  IMAD.HI.U32 R26, R77, R168, RZ ;  /* 0x000000a84d1a7227 */ /* 0x000fe200078e00ff */
[----:B------:R-:W-:Y:S02]  /*5560*/  SHF.R.U32.HI R22, RZ, R169, R22 ;  /* 0x000000a9ff167219 */ /* 0x000fe40000011616 */
[----:B------:R-:W-:Y:S01]  /*5570*/  SEL R3, R178, R23, !P0 ;  /* 0x00000017b2037207 */ /* 0x000fe20004000000 */
[----:B------:R-:W-:Y:S01]  /*5580*/  IMAD.HI.U32 R23, R75, R71, RZ ;  /* 0x000000474b177227 */ /* 0x000fe200078e00ff */
[----:B------:R-:W-:Y:S02]  /*5590*/  SEL R7, R177, R22, !P3 ;  /* 0x00000016b1077207 */ /* 0x000fe40005800000 */
[----:B------:R-:W-:Y:S01]  /*55a0*/  SHF.R.U32.HI R26, RZ, R169, R26 ;  /* 0x000000a9ff1a7219 */ /* 0x000fe2000001161a */
[-C--:B------:R-:W-:Y:S04]  /*55b0*/  IMAD.HI.U32 R22, R3, R68.reuse, RZ ;  /* 0x0000004403167227 */ /* 0x080fe800078e00ff */
[----:B------:R-:W-:Y:S01]  /*55c0*/  IMAD.HI.U32 R24, R7, R68, RZ ;  /* 0x0000004407187227 */ /* 0x000fe200078e00ff */
[-C--:B------:R-:W-:Y:S02]  /*55d0*/  @P2 SHF.R.U32.HI R3, RZ, R69.reuse, R22 ;  /* 0x00000045ff032219 */ /* 0x080fe40000011616 */
[----:B------:R-:W-:Y:S02]  /*55e0*/  SHF.R.U32.HI R22, RZ, R174, R23 ;  /* 0x000000aeff167219 */ /* 0x000fe40000011617 */
[----:B------:R-:W-:Y:S01]  /*55f0*/  @P2 SHF.R.U32.HI R7, RZ, R69, R24 ;  /* 0x00000045ff072219 */ /* 0x000fe20000011618 */
[C---:B------:R-:W-:Y:S01]  /*5600*/  IMAD R2, R72.reuse, R3, RZ ;  /* 0x0000000348027224 */ /* 0x040fe200078e02ff */
[----:B------:R-:W-:Y:S02]  /*5610*/  SEL R5, R75, R22, !P0 ;  /* 0x000000164b057207 */ /* 0x000fe40004000000 */
[----:B------:R-:W-:Y:S01]  /*5620*/  SEL R3, R77, R26, !P3 ;  /* 0x0000001a4d037207 */ /* 0x000fe20005800000 */
[----:B------:R-:W-:Y:S01]  /*5630*/  IMAD R4, R72, R7, RZ ;  /* 0x0000000748047224 */ /* 0x000fe200078e02ff */
[C---:B------:R-:W-:Y:S01]  /*5640*/  ISETP.GE.AND P0, PT, R5.reuse, R2, PT ;  /* 0x000000020500720c */ /* 0x040fe20003f06270 */
[----:B------:R-:W-:Y:S03]  /*5650*/  IMAD.HI.U32 R6, R5, R68, RZ ;  /* 0x0000004405067227 */ /* 0x000fe600078e00ff */
[----:B------:R-:W-:Y:S01]  /*5660*/  ISETP.GE.OR P0, PT, R3, R4, P0 ;  /* 0x000000040300720c */ /* 0x000fe20000706670 */
[----:B------:R-:W-:Y:S01]  /*5670*/  IMAD.MOV R4, RZ, RZ, -R3 ;  /* 0x000000ffff047224 */ /* 0x000fe200078e0a03 */
[-C--:B------:R-:W-:Y:S03]  /*5680*/  SHF.R.U32.HI R6, RZ, R69.reuse, R6 ;  /* 0x00000045ff067219 */ /* 0x080fe60000011606 */
[----:B------:R-:W-:Y:S01]  /*5690*/  IMAD R77, R74, R4, R77 ;  /* 0x000000044a4d7224 */ /* 0x000fe200078e024d */
[----:B------:R-:W-:Y:S05]  /*56a0*/  SEL R15, R5, R6, !P2 ;  /* 0x00000006050f7207 */ /* 0x000fea0005000000 */
[----:B------:R-:W-:Y:S02]  /*56b0*/  IMAD.MOV R6, RZ, RZ, -R15 ;  /* 0x000000ffff067224 */ /* 0x000fe400078e0a0f */
[C---:B------:R-:W-:Y:S04]  /*56c0*/  @!P0 IMAD.HI.U32 R2, R3.reuse, R68, RZ ;  /* 0x0000004403028227 */ /* 0x040fe800078e00ff */
[----:B------:R-:W-:Y:S01]  /*56d0*/  IMAD R6, R72, R6, R5 ;  /* 0x0000000648067224 */ /* 0x000fe200078e0205 */
[----:B------:R-:W-:Y:S04]  /*56e0*/  @!P0 SHF.R.U32.HI R2, RZ, R69, R2 ;  /* 0x00000045ff028219 */ /* 0x000fe80000011602 */
[----:B------:R-:W-:Y:S02]  /*56f0*/  @!P0 SEL R0, R3, R2, !P2 ;  /* 0x0000000203008207 */ /* 0x000fe40005000000 */
[----:B------:R-:W-:Y:S02]  /*5700*/  IADD3 R2, PT, PT, -R5, RZ, RZ ;  /* 0x000000ff05027210 */ /* 0x000fe40007ffe1ff */
[----:B------:R-:W-:Y:S01]  /*5710*/  @!P0 IADD3 R8, PT, PT, R15, -R0, RZ ;  /* 0x800000000f088210 */ /* 0x000fe20007ffe0ff */
[----:B------:R-:W-:Y:S02]  /*5720*/  @!P0 IMAD R0, R7, R6, R0 ;  /* 0x0000000607008224 */ /* 0x000fe400078e0200 */
[----:B------:R-:W-:Y:S02]  /*5730*/  IMAD R75, R70, R2, R75 ;  /* 0x00000002464b7224 */ /* 0x000fe400078e024b */
[----:B------:R-:W-:Y:S02]  /*5740*/  @!P0 IMAD R5, R8, R72, R3 ;  /* 0x0000004808058224 */ /* 0x000fe400078e0203 */
[----:B------:R-:W-:Y:S04]  /*5750*/  @!P0 IMAD.MOV.U32 R3, RZ, RZ, R0 ;  /* 0x000000ffff038224 */ /* 0x000fe800078e0000 */
[----:B------:R-:W-:Y:S02]  /*5760*/  IMAD R77, R3, R74, R77 ;  /* 0x0000004a034d7224 */ /* 0x000fe400078e024d */
[----:B------:R-:W-:Y:S07]  /*5770*/  IMAD R75, R5, R70, R75 ;  /* 0x00000046054b7224 */ /* 0x000fee00078e024b */
.L_x_101:
[----:B-1----:R-:W-:Y:S01]  /*5780*/  @!P1 ISETP.NE.AND P0, PT, R10, 0x1, PT ;  /* 0x000000010a00980c */ /* 0x002fe20003f05270 */
[----:B------:R-:W-:Y:S01]  /*5790*/  @!P1 IMAD.HI.U32 R0, R77, R12, RZ ;  /* 0x0000000c4d009227 */ /* 0x000fe200078e00ff */
[----:B------:R-:W-:Y:S01]  /*57a0*/  @!P1 ISETP.NE.AND P2, PT, R9, 0x1, PT ;  /* 0x000000010900980c */ /* 0x000fe20003f45270 */
[----:B------:R-:W-:Y:S01]  /*57b0*/  ULOP3.LUT UP0, URZ, UR48, 0x1b0, URZ, 0xc0, !UPT ;  /* 0x000001b030ff7892 */ /* 0x000fe2000f80c0ff */
[----:B------:R-:W-:Y:S01]  /*57c0*/  R2UR UR42, R21 ;  /* 0x00000000152a72ca */ /* 0x000fe200000e0000 */
[----:B------:R-:W-:Y:S01]  /*57d0*/  @!P1 IMAD.HI.U32 R3, R75, R11, RZ ;  /* 0x0000000b4b039227 */ /* 0x000fe200078e00ff */
[----:B------:R-:W-:Y:S02]  /*57e0*/  @!P1 SHF.R.U32.HI R0, RZ, R13, R0 ;  /* 0x0000000dff009219 */ /* 0x000fe40000011600 */
[----:B------:R-:W-:Y:S01]  /*57f0*/  R2UR UR41, R20 ;  /* 0x00000000142972ca */ /* 0x000fe200000e0000 */
[----:B------:R-:W-:Y:S01]  /*5800*/  VIADD R192, R192, 0x1 ;  /* 0x00000001c0c07836 */ /* 0x000fe20000000000 */
[----:B------:R-:W-:Y:S02]  /*5810*/  @!P1 SHF.R.U32.HI R2, RZ, R14, R3 ;  /* 0x0000000eff029219 */ /* 0x000fe40000011603 */
[----:B------:R-:W-:Y:S02]  /*5820*/  @!P1 SEL R3, R77, R0, !P2 ;  /* 0x000000004d039207 */ /* 0x000fe40005000000 */
[----:B------:R-:W-:Y:S02]  /*5830*/  @!P1 SEL R2, R75, R2, !P0 ;  /* 0x000000024b029207 */ /* 0x000fe40004000000 */
[----:B------:R-:W-:Y:S01]  /*5840*/  @P4 SHF.R.U32.HI R179, RZ, 0x10, R17 ;  /* 0x00000010ffb34819 */ /* 0x000fe20000011611 */
[----:B------:R-:W-:Y:S02]  /*5850*/  USHF.L.U32 UR42, UR42, 0x7, URZ ;  /* 0x000000072a2a7899 */ /* 0x000fe400080006ff */
[----:B------:R-:W-:Y:S02]  /*5860*/  @!P1 IMAD.IADD R0, R2, 0x1, -R3 ;  /* 0x0000000102009824 */ /* 0x000fe400078e0a03 */
[----:B------:R-:W-:Y:S01]  /*5870*/  @!P1 IMAD.IADD R2, R3, 0x1, -R2 ;  /* 0x0000000103029824 */ /* 0x000fe200078e0a02 */
[----:B------:R-:W-:Y:S01]  /*5880*/  USHF.L.U32 UR41, UR41, 0x8, URZ ;  /* 0x0000000829297899 */ /* 0x000fe200080006ff */
[----:B------:R-:W-:Y:S02]  /*5890*/  @!P1 IMAD R77, R0, R9, R77 ;  /* 0x00000009004d9224 */ /* 0x000fe400078e024d */
[----:B------:R-:W-:Y:S01]  /*58a0*/  @!P1 IMAD R75, R2, R10, R75 ;  /* 0x0000000a024b9224 */ /* 0x000fe200078e024b */
[----:B------:R-:W-:Y:S08]  /*58b0*/  BRA.U !UP0, `(.L_x_102) ;  /* 0x0000000108407547 */ /* 0x000ff0000b800000 */
[----:B------:R-:W1:Y:S01]  /*58c0*/  LDCU.64 UR8, c[0x4][0x88] ;  /* 0x01001100ff0877ac */ /* 0x000e620008000a00 */
[----:B------:R-:W-:Y:S01]  /*58d0*/  MOV R3, 0x0 ;  /* 0x0000000000037802 */ /* 0x000fe20000000f00 */
[----:B------:R-:W-:Y:S02]  /*58e0*/  HFMA2 R12, -RZ, RZ, 0, 5.9604644775390625e-08 ;  /* 0x00000001ff0c7431 */ /* 0x000fe400000001ff */
[----:B------:R-:W-:Y:S02]  /*58f0*/  IMAD.MOV.U32 R8, RZ, RZ, 0x70 ;  /* 0x00000070ff087424 */ /* 0x000fe400078e00ff */
[----:B------:R-:W-:Y:S01]  /*5900*/  IMAD.MOV.U32 R13, RZ, RZ, RZ ;  /* 0x000000ffff0d7224 */ /* 0x000fe200078e00ff */
[----:B------:R-:W2:Y:S01]  /*5910*/  LDCU.64 UR6, c[0x4][0x90] ;  /* 0x01001200ff0677ac */ /* 0x000ea20008000a00 */
[----:B------:R-:W3:Y:S01]  /*5920*/  LDC.64 R2, c[0x4][R3] ;  /* 0x0100000003027b82 */ /* 0x000ee20000000a00 */
[----:B------:R-:W4:Y:S01]  /*5930*/  LDCU.64 UR4, c[0x4][0x8] ;  /* 0x01000100ff0477ac */ /* 0x000f220008000a00 */
[----:B-1----:R-:W-:Y:S01]  /*5940*/  MOV R5, UR9 ;  /* 0x0000000900057c02 */ /* 0x002fe20008000f00 */
[----:B------:R-:W-:Y:S01]  /*5950*/  IMAD.U32 R4, RZ, RZ, UR8 ;  /* 0x00000008ff047e24 */ /* 0x000fe2000f8e00ff */
[----:B--2---:R-:W-:Y:S01]  /*5960*/  MOV R7, UR7 ;  /* 0x0000000700077c02 */ /* 0x004fe20008000f00 */
[----:B------:R-:W-:Y:S01]  /*5970*/  IMAD.U32 R6, RZ, RZ, UR6 ;  /* 0x00000006ff067e24 */ /* 0x000fe2000f8e00ff */
[----:B----4-:R-:W-:Y:S01]  /*5980*/  MOV R11, UR5 ;  /* 0x00000005000b7c02 */ /* 0x010fe20008000f00 */
[----:B------:R-:W-:Y:S02]  /*5990*/  IMAD.U32 R10, RZ, RZ, UR4 ;  /* 0x00000004ff0a7e24 */ /* 0x000fe4000f8e00ff */
[----:B------:R-:W-:Y:S07]  /*59a0*/  LEPC R20, `(.L_x_102) ;  /* 0x000000001014794e */ /* 0x000fee0000000000 */
[----:B---3-5:R-:W-:Y:S05]  /*59b0*/  CALL.ABS.NOINC R2 ;  /* 0x0000000002007343 */ /* 0x028fea0003c00000 */
.L_x_102:
[----:B------:R-:W-:Y:S01]  /*59c0*/  LOP3.LUT P0, RZ, R188, 0x1b0, RZ, 0xc0, !PT ;  /* 0x000001b0bcff7812 */ /* 0x000fe2000780c0ff */
[----:B------:R-:W-:Y:S11]  /*59d0*/  BSSY.RECONVERGENT B6, `(.L_x_103) ;  /* 0x0000013000067945 */ /* 0x000ff60003800200 */
[----:B------:R-:W-:Y:S01]  /*59e0*/  @!UPT UIADD3 URZ, UPT, UPT, URZ, URZ, URZ ;  /* 0x000000fffffff290 */ /* 0x000fe2000fffe0ff */
[----:B------:R-:W-:Y:S05]  /*59f0*/  @!P0 BRA `(.L_x_104) ;  /* 0x0000000000408947 */ /* 0x000fea0003800000 */
        /* <DEDUP_REMOVED lines=16> */
.L_x_104:
[----:B------:R-:W-:Y:S05]  /*5b00*/  BSYNC.RECONVERGENT B6 ;  /* 0x0000000000067941 */ /* 0x000fea0003800200 */
.L_x_103:
[----:B------:R-:W-:Y:S01]  /*5b10*/  ISETP.NE.U32.AND P4, PT, R166, RZ, PT ;  /* 0x000000ffa600720c */ /* 0x000fe20003f85070 */
[----:B------:R-:W-:Y:S01]  /*5b20*/  UISETP.NE.AND UP2, UPT, UR50, URZ, UPT ;  /* 0x000000ff3200728c */ /* 0x000fe2000bf45270 */
[----:B------:R-:W-:Y:S01]  /*5b30*/  ISETP.NE.U32.AND P2, PT, RZ, UR38, PT ;  /* 0x00000026ff007c0c */ /* 0x000fe2000bf45070 */
[----:B------:R-:W-:Y:S01]  /*5b40*/  UISETP.NE.U32.AND UP1, UPT, UR44, URZ, UPT ;  /* 0x000000ff2c00728c */ /* 0x000fe2000bf25070 */
[----:B------:R-:W-:Y:S01]  /*5b50*/  ISETP.NE.AND.EX P4, PT, R167, RZ, PT, P4 ;  /* 0x000000ffa700720c */ /* 0x000fe20003f85340 */
[----:B------:R-:W-:Y:S01]  /*5b60*/  UPLOP3.LUT UP0, UPT, UPT, UPT, UPT, 0x40, 0x4 ;  /* 0x000000000004789c */ /* 0x000fe20003f0e870 */
[----:B------:R-:W-:Y:S01]  /*5b70*/  ISETP.NE.AND.EX P2, PT, RZ, UR39, PT, P2 ;  /* 0x00000027ff007c0c */ /* 0x000fe2000bf45320 */
[----:B------:R-:W-:Y:S01]  /*5b80*/  UISETP.NE.AND.EX UP1, UPT, UR45, URZ, UPT, UP1 ;  /* 0x000000ff2d00728c */ /* 0x000fe2000bf25310 */
[----:B------:R-:W-:Y:S04]  /*5b90*/  PLOP3.LUT P1, PT, PT, PT, UP2, 0x80, 0x8 ;  /* 0x000000000008781c */ /* 0x000fe80003f2f028 */
[----:B------:R-:W-:Y:S06]  /*5ba0*/  @UP2 UPLOP3.LUT UP0, UPT, UPT, UPT, UP1, 0x80, 0x8 ;  /* 0x000000000008289c */ /* 0x000fec0003f0f010 */
[----:B------:R-:W-:Y:S01]  /*5bb0*/  PLOP3.LUT P0, PT, PT, PT, UP0, 0x80, 0x8 ;  /* 0x000000000008781c */ /* 0x000fe20003f0f008 */
[----:B------:R-:W-:Y:S01]  /*5bc0*/  @!UPT UIADD3 URZ, UPT, UPT, URZ, URZ, URZ ;  /* 0x000000fffffff290 */ /* 0x000fe2000fffe0ff */
[----:B------:R-:W-:Y:S11]  /*5bd0*/  BRA.U !UP1, `(.L_x_105) ;  /* 0x0000000109387547 */ /* 0x000ff6000b800000 */
[----:B------:R-:W-:Y:S01]  /*5be0*/  UISETP.NE.U32.AND UP0, UPT, UR38, URZ, UPT ;  /* 0x000000ff2600728c */ /* 0x000fe2000bf05070 */
[----:B------:R-:W-:Y:S02]  /*5bf0*/  HFMA2 R0, -RZ, RZ, 0, 5.9604644775390625e-08 ;  /* 0x00000001ff007431 */ /* 0x000fe400000001ff */
[----:B------:R-:W-:Y:S01]  /*5c00*/  IMAD.MOV.U32 R171, RZ, RZ, 0x1 ;  /* 0x00000001ffab7424 */ /* 0x000fe200078e00ff */
[----:B------:R-:W-:Y:S06]  /*5c10*/  UISETP.NE.AND.EX UP0, UPT, UR39, URZ, UPT, UP0 ;  /* 0x000000ff2700728c */ /* 0x000fec000bf05300 */
[----:B------:R-:W-:Y:S05]  /*5c20*/  PLOP3.LUT P3, PT, PT, PT, UP0, 0x80, 0x8 ;  /* 0x000000000008781c */ /* 0x000fea0003f6f008 */
[----:B------:R-:W1:Y:S01]  /*5c30*/  @UP0 LDCU.64 UR6, c[0x0][0x888] ;  /* 0x00011100ff0607ac */ /* 0x000e620008000a00 */
[----:B------:R-:W-:Y:S07]  /*5c40*/  @UP0 UIMAD UR4, UR36, UR44, URZ ;  /* 0x0000002c240402a4 */ /* 0x000fee000f8e02ff */
[----:B------:R-:W-:Y:S01]  /*5c50*/  @!P3 PRMT R171, R0, 0x7610, R171 ;  /* 0x0000761000abb816 */ /* 0x000fe200000000ab */
[----:B-1----:R-:W-:Y:S03]  /*5c60*/  @UP0 UIMAD.WIDE UR6, UR4, 0x4, UR6 ;  /* 0x00000004040608a5 */ /* 0x002fe6000f8e0206 */
[----:B------:R-:W1:Y:S03]  /*5c70*/  @!UP0 LDCU UR4, c[0x0][0x880] ;  /* 0x00011000ff0487ac */ /* 0x000e660008000800 */
[----:B------:R-:W-:Y:S01]  /*5c80*/  IMAD.U32 R2, RZ, RZ, UR6 ;  /* 0x00000006ff027e24 */ /* 0x000fe2000f8e00ff */
[----:B------:R-:W-:Y:S05]  /*5c90*/  MOV R3, UR7 ;  /* 0x0000000700037c02 */ /* 0x000fea0008000f00 */
[----:B-----5:R2:W5:Y:S02]  /*5ca0*/  @P3 LDG.E R81, desc[UR46][R2.64] ;  /* 0x0000002e02513981 */ /* 0x020564000c1e1900 */
[----:B-12---:R-:W-:Y:S02]  /*5cb0*/  @!P3 IMAD.U32 R81, RZ, RZ, UR4 ;  /* 0x00000004ff51be24 */ /* 0x006fe4000f8e00ff */
.L_x_105:
[----:B------:R-:W-:Y:S05]  /*5cc0*/  @!P4 BRA `(.L_x_106) ;  /* 0x000000000020c947 */ /* 0x000fea0003800000 */
[----:B------:R-:W-:Y:S04]  /*5cd0*/  ISETP.NE.U32.AND P3, PT, R164, RZ, PT ;  /* 0x000000ffa400720c */ /* 0x000fe80003f65070 */
[----:B------:R-:W-:Y:S11]  /*5ce0*/  ISETP.NE.AND.EX P3, PT, R165, RZ, PT, P3 ;  /* 0x000000ffa500720c */ /* 0x000ff60003f65330 */
[----:B------:R-:W-:Y:S02]  /*5cf0*/  @!UPT UIADD3 URZ, UPT, UPT, URZ, URZ, URZ ;  /* 0x000000fffffff290 */ /* 0x000fe4000fffe0ff */
[----:B------:R-:W1:Y:S01]  /*5d00*/  @P3 LDC.64 R2, c[0x0][0x8a8] ;  /* 0x00022a00ff023b82 */ /* 0x000e620000000a00 */
[----:B------:R-:W-:Y:S04]  /*5d10*/  @P3 IMAD R0, R166, UR36, RZ ;  /* 0x00000024a6003c24 */ /* 0x000fe8000f8e02ff */
[----:B-1----:R-:W-:Y:S05]  /*5d20*/  @P3 IMAD.WIDE R2, R0, 0x4, R2 ;  /* 0x0000000400023825 */ /* 0x002fea00078e0202 */
[----:B-----5:R1:W5:Y:S02]  /*5d30*/  @P3 LDG.E R78, desc[UR46][R2.64] ;  /* 0x0000002e024e3981 */ /* 0x020364000c1e1900 */
[----:B-1----:R-:W2:Y:S02]  /*5d40*/  @!P3 LDC R78, c[0x0][0x8a0] ;  /* 0x00022800ff4ebb82 */ /* 0x002ea40000000800 */
.L_x_106:
[----:B-----5:R-:W-:Y:S01]  /*5d50*/  FSETP.NEU.AND P4, PT, R81, RZ, PT ;  /* 0x000000ff5100720b */ /* 0x020fe20003f8d000 */
[----:B------:R-:W-:Y:S01]  /*5d60*/  BSSY B1, `(.L_x_107) ;  /* 0x0000047000017945 */ /* 0x000fe20003800000 */
[----:B------:R-:W-:Y:S01]  /*5d70*/  SEL R5, RZ, 0xffffffff, P2 ;  /* 0xffffffffff057807 */ /* 0x000fe20001000000 */
[----:B------:R-:W-:Y:S01]  /*5d80*/  IMAD.MOV.U32 R196, RZ, RZ, 0x1 ;  /* 0x00000001ffc47424 */ /* 0x000fe200078e00ff */
[----:B------:R-:W-:Y:S01]  /*5d90*/  LOP3.LUT P3, RZ, R171, 0xff, RZ, 0xc0, !PT ;  /* 0x000000ffabff7812 */ /* 0x000fe2000786c0ff */
[C---:B------:R-:W-:Y:S01]  /*5da0*/  IMAD R80, R76.reuse, 0x100, R79 ;  /* 0x000001004c507824 */ /* 0x040fe200078e024f */
[----:B------:R-:W-:Y:S02]  /*5db0*/  @P1 SEL R0, RZ, 0xffffffff, P4 ;  /* 0xffffffffff001807 */ /* 0x000fe40002000000 */
[----:B------:R-:W-:Y:S02]  /*5dc0*/  CS2R R162, SRZ ;  /* 0x0000000000a27805 */ /* 0x000fe4000001ff00 */
[----:B------:R-:W-:Y:S02]  /*5dd0*/  LEA R3, R181, UR49, 0x3 ;  /* 0x00000031b5037c11 */ /* 0x000fe4000f8e18ff */
[----:B------:R-:W-:Y:S02]  /*5de0*/  CS2R R160, SRZ ;  /* 0x0000000000a07805 */ /* 0x000fe4000001ff00 */
[----:B------:R-:W-:Y:S02]  /*5df0*/  @P0 SEL R0, R5, R0, !P3 ;  /* 0x0000000005000207 */ /* 0x000fe40005800000 */
[----:B------:R-:W-:Y:S02]  /*5e00*/  CS2R R158, SRZ ;  /* 0x00000000009e7805 */ /* 0x000fe4000001ff00 */
[----:B------:R-:W-:Y:S02]  /*5e10*/  LEA R191, R76, UR49, 0x3 ;  /* 0x000000314cbf7c11 */ /* 0x000fe4000f8e18ff */
[----:B------:R-:W-:Y:S02]  /*5e20*/  CS2R R156, SRZ ;  /* 0x00000000009c7805 */ /* 0x000fe4000001ff00 */
[----:B------:R-:W-:Y:S02]  /*5e30*/  @P1 LOP3.LUT R0, R0, 0x1, RZ, 0xc0, !PT ;  /* 0x0000000100001812 */ /* 0x000fe400078ec0ff */
[----:B------:R-:W-:Y:S02]  /*5e40*/  CS2R R154, SRZ ;  /* 0x00000000009a7805 */ /* 0x000fe4000001ff00 */
[----:B------:R-:W-:Y:S02]  /*5e50*/  SHF.L.U32 R2, R183, 0x1f, RZ ;  /* 0x0000001fb7027819 */ /* 0x000fe400000006ff */
[----:B------:R-:W-:Y:S02]  /*5e60*/  CS2R R152, SRZ ;  /* 0x0000000000987805 */ /* 0x000fe4000001ff00 */
[----:B------:R-:W-:Y:S02]  /*5e70*/  ISETP.NE.U32.OR P6, PT, R0, 0x1, !P1 ;  /* 0x000000010000780c */ /* 0x000fe40004fc5470 */
[----:B------:R-:W-:Y:S02]  /*5e80*/  CS2R R150, SRZ ;  /* 0x0000000000967805 */ /* 0x000fe4000001ff00 */
[----:B------:R-:W-:Y:S02]  /*5e90*/  PLOP3.LUT P2, PT, PT, PT, UP1, 0x80, 0x8 ;  /* 0x000000000008781c */ /* 0x000fe40003f4f018 */
[----:B------:R-:W-:Y:S02]  /*5ea0*/  CS2R R148, SRZ ;  /* 0x0000000000947805 */ /* 0x000fe4000001ff00 */
[----:B------:R-:W-:Y:S02]  /*5eb0*/  SEL R0, RZ, 0xffffffff, P4 ;  /* 0xffffffffff007807 */ /* 0x000fe40002000000 */
[----:B------:R-:W-:Y:S03]  /*5ec0*/  P2R R204, PR, RZ, 0x40 ;  /* 0x00000040ffcc7803 */ /* 0x000fe60000000000 */
[----:B------:R-:W-:Y:S04]  /*5ed0*/  @P6 SHF.L.U32 R4, R180, 0x1f, RZ ;  /* 0x0000001fb4046819 */ /* 0x000fe800000006ff */
[----:B------:R-:W-:Y:S01]  /*5ee0*/  @P2 SEL R0, R5, R0, !P3 ;  /* 0x0000000005002207 */ /* 0x000fe20005800000 */
[----:B------:R-:W1:Y:S03]  /*5ef0*/  @P6 SYNCS.PHASECHK.TRANS64.TRYWAIT P1, [R3+URZ+0x50], R4 ;  /* 0x00005004030065a7 */ /* 0x000e6600080211ff */
[----:B------:R-:W-:Y:S04]  /*5f00*/  LOP3.LUT R0, R0, 0x1, RZ, 0xc0, !PT ;  /* 0x0000000100007812 */ /* 0x000fe800078ec0ff */
[----:B------:R-:W-:Y:S04]  /*5f10*/  ISETP.NE.U32.AND P5, PT, R0, 0x1, PT ;  /* 0x000000010000780c */ /* 0x000fe80003fa5070 */
[----:B------:R-:W-:Y:S01]  /*5f20*/  P2R R197, PR, RZ, 0x20 ;  /* 0x00000020ffc57803 */ /* 0x000fe20000000000 */
[----:B------:R3:W4:Y:S01]  /*5f30*/  SYNCS.PHASECHK.TRANS64.TRYWAIT P0, [R191+URZ+0xc0], R2 ;  /* 0x0000c002bf0075a7 */ /* 0x00072200080011ff */
[----:B-1----:R-:W-:Y:S01]  /*5f40*/  @P6 SEL R196, RZ, 0x1, !P1 ;  /* 0x00000001ffc46807 */ /* 0x002fe20004800000 */
[----:B---3--:R-:W-:Y:S06]  /*5f50*/  @!P6 BRA `(.L_x_108) ;  /* 0x00000000009ce947 */ /* 0x008fec0003800000 */
[----:B------:R-:W-:Y:S01]  /*5f60*/  @P5 IMAD R6, R181, 0x2000, R186 ;  /* 0x00002000b5065824 */ /* 0x000fe200078e02ba */
[----:B------:R-:W-:Y:S01]  /*5f70*/  ISETP.NE.AND P1, PT, R196, RZ, PT ;  /* 0x000000ffc400720c */ /* 0x000fe20003f25270 */
[----:B------:R-:W-:Y:S01]  /*5f80*/  BSSY B0, `(.L_x_109) ;  /* 0x0000010000007945 */ /* 0x000fe20003800000 */
[----:B------:R-:W-:Y:S01]  /*5f90*/  CS2R R150, SRZ ;  /* 0x0000000000967805 */ /* 0x000fe2000001ff00 */
[--C-:B------:R-:W-:Y:S01]  /*5fa0*/  @P5 IMAD R7, R187, -0x10, R6.reuse ;  /* 0xfffffff0bb075824 */ /* 0x100fe200078e0206 */
[----:B------:R-:W-:Y:S01]  /*5fb0*/  CS2R R148, SRZ ;  /* 0x0000000000947805 */ /* 0x000fe2000001ff00 */
[----:B------:R-:W-:Y:S01]  /*5fc0*/  @P5 IMAD R5, R185, -0x10, R6 ;  /* 0xfffffff0b9055824 */ /* 0x000fe200078e0206 */
[----:B------:R-:W-:Y:S01]  /*5fd0*/  CS2R R158, SRZ ;  /* 0x00000000009e7805 */ /* 0x000fe2000001ff00 */
[----:B------:R-:W-:Y:S01]  /*5fe0*/  @P5 IMAD R4, R184, 0x10, R7 ;  /* 0x00000010b8045824 */ /* 0x000fe200078e0207 */
[----:B------:R-:W-:Y:S02]  /*5ff0*/  CS2R R156, SRZ ;  /* 0x00000000009c7805 */ /* 0x000fe4000001ff00 */
[----:B------:R-:W-:Y:S02]  /*6000*/  CS2R R154, SRZ ;  /* 0x00000000009a7805 */ /* 0x000fe4000001ff00 */
[----:B------:R-:W-:Y:S02]  /*6010*/  CS2R R152, SRZ ;  /* 0x0000000000987805 */ /* 0x000fe4000001ff00 */
[----:B------:R-:W-:Y:S02]  /*6020*/  CS2R R162, SRZ ;  /* 0x0000000000a27805 */ /* 0x000fe4000001ff00 */
[----:B------:R-:W-:Y:S01]  /*6030*/  CS2R R160, SRZ ;  /* 0x0000000000a07805 */ /* 0x000fe2000001ff00 */
[----:B------:R-:W-:Y:S06]  /*6040*/  @P1 BRA `(.L_x_110) ;  /* 0x00000000000c1947 */ /* 0x000fec0003800000 */
[----:B------:R-:W-:Y:S04]  /*6050*/  SHF.L.U32 R0, R180, 0x1f, RZ ;  /* 0x0000001fb4007819 */ /* 0x000fe800000006ff */
[----:B------:R-:W1:Y:S02]  /*6060*/  SYNCS.PHASECHK.TRANS64.TRYWAIT P1, [R3+URZ+0x50], R0 ;  /* 0x00005000030075a7 */ /* 0x000e6400080211ff */
[----:B-1----:R-:W-:Y:S05]  /*6070*/  @!P1 BRA `(.L_x_111) ;  /* 0x0000006000989947 */ /* 0x002fea0003800000 */
.L_x_110:
[----:B------:R-:W-:Y:S05]  /*6080*/  BSYNC B0 ;  /* 0x0000000000007941 */ /* 0x000fea0003800000 */
.L_x_109:
[----:B------:R-:W-:Y:S01]  /*6090*/  ISETP.NE.AND P1, PT, R197, RZ, PT ;  /* 0x000000ffc500720c */ /* 0x000fe20003f25270 */
[----:B-1----:R-:W-:Y:S02]  /*60a0*/  VIADD R3, R3, 0x70 ;  /* 0x0000007003037836 */ /* 0x002fe40000000000 */
[----:B------:R-:W-:Y:S02]  /*60b0*/  IMAD.U32 R0, RZ, RZ, UR37 ;  /* 0x00000025ff007e24 */ /* 0x000fe4000f8e00ff */
[----:B------:R-:W-:Y:S03]  /*60c0*/  VIADD R181, R181, 0x1 ;  /* 0x00000001b5b57836 */ /* 0x000fe60000000000 */
[----:B------:R-:W-:Y:S05]  /*60d0*/  PRMT R0, R0, 0x654, R3 ;  /* 0x0000065400007816 */ /* 0x000fea0000000003 */
[----:B------:R1:W3:Y:S04]  /*60e0*/  @P1 LDS.128 R148, [R6] ;  /* 0x0000000006941984 */ /* 0x0002e80000000c00 */
[----:B------:R1:W1:Y:S04]  /*60f0*/  @P1 LDS.128 R156, [R5+0x20] ;  /* 0x00002000059c1984 */ /* 0x0002680000000c00 */
[----:B------:R1:W1:Y:S04]  /*6100*/  @P1 LDS.128 R152, [R7+0x10] ;  /* 0x0000100007981984 */ /* 0x0002680000000c00 */
[----:B------:R1:W1:Y:S01]  /*6110*/  @P1 LDS.128 R160, [R4+0x10] ;  /* 0x0000100004a01984 */ /* 0x0002620000000c00 */
[C---:B------:R-:W-:Y:S01]  /*6120*/  ISETP.NE.AND P1, PT, R181.reuse, 0x4, PT ;  /* 0x00000004b500780c */ /* 0x040fe20003f25270 */
[----:B------:R-:W-:Y:S01]  /*6130*/  @!PT LDS RZ, [RZ] ;  /* 0x00000000fffff984 */ /* 0x000fe20000000800 */
[----:B------:R-:W-:Y:S01]  /*6140*/  @!PT LDS RZ, [RZ] ;  /* 0x00000000fffff984 */ /* 0x000fe20000000800 */
[----:B------:R-:W-:Y:S01]  /*6150*/  @!PT LDS RZ, [RZ] ;  /* 0x00000000fffff984 */ /* 0x000fe20000000800 */
[----:B------:R-:W-:Y:S01]  /*6160*/  @!PT LDS RZ, [RZ] ;  /* 0x00000000fffff984 */ /* 0x000fe20000000800 */
[----:B------:R5:W-:Y:S06]  /*6170*/  MEMBAR.ALL.CTA ;  /* 0x0000000000007992 */ /* 0x000bec0000008000 */
[----:B-----5:R-:W5:Y:S01]  /*6180*/  FENCE.VIEW.ASYNC.S ;  /* 0x00000000000073c6 */ /* 0x020f620000000000 */
[----:B------:R-:W-:Y:S02]  /*6190*/  SEL R3, RZ, 0x1, P1 ;  /* 0x00000001ff037807 */ /* 0x000fe40000800000 */
[----:B------:R-:W-:Y:S02]  /*61a0*/  SEL R181, R181, RZ, P1 ;  /* 0x000000ffb5b57207 */ /* 0x000fe40000800000 */
[----:B------:R-:W-:Y:S01]  /*61b0*/  LOP3.LUT R180, R180, R3, RZ, 0x3c, !PT ;  /* 0x00000003b4b47212 */ /* 0x000fe200078e3cff */
[----:B-----5:R1:W-:Y:S06]  /*61c0*/  SYNCS.ARRIVE.TRANS64.RED.A1T0 RZ, [R0+URZ], RZ ;  /* 0x000000ff00ff79a7 */ /* 0x0203ec00081004ff */
.L_x_108:
[----:B------:R-:W-:Y:S05]  /*61d0*/  BSYNC B1 ;  /* 0x0000000000017941 */ /* 0x000fea0003800000 */
.L_x_107:
[----:B-1----:R-:W-:Y:S04]  /*61e0*/  SHF.R.U32.HI R0, RZ, 0x15, R80 ;  /* 0x00000015ff007819 */ /* 0x002fe80000011650 */
[----:B------:R-:W-:Y:S01]  /*61f0*/  LOP3.LUT P1, RZ, R0, 0x3, R173, 0x48, !PT ;  /* 0x0000000300ff7812 */ /* 0x000fe200078248ad */
[----:B------:R-:W-:Y:S01]  /*6200*/  @!UPT UIADD3 URZ, UPT, UPT, URZ, URZ, URZ ;  /* 0x000000fffffff290 */ /* 0x000fe2000fffe0ff */
[----:B----4-:R-:W-:Y:S11]  /*6210*/  @P0 BRA `(.L_x_112) ;  /* 0x0000000000080947 */ /* 0x010ff60003800000 */
[----:B------:R-:W1:Y:S02]  /*6220*/  SYNCS.PHASECHK.TRANS64.TRYWAIT P0, [R191+URZ+0xc0], R2 ;  /* 0x0000c002bf0075a7 */ /* 0x000e6400080011ff */
[----:B-1----:R-:W-:Y:S05]  /*6230*/  @!P0 BRA `(.L_x_113) ;  /* 0x00000060003c8947 */ /* 0x002fea0003800000 */
.L_x_112:
[----:B------:R-:W-:Y:S04]  /*6240*/  BSSY.RECONVERGENT B6, `(.L_x_114) ;  /* 0x0000012000067945 */ /* 0x000fe80003800200 */
[----:B------:R-:W-:Y:S05]  /*6250*/  @!P1 BRA `(.L_x_115) ;  /* 0x0000000000409947 */ /* 0x000fea0003800000 */
[----:B------:R-:W4:Y:S01]  /*6260*/  LDCU.64 UR8, c[0x4][0x78] ;  /* 0x01000f00ff0877ac */ /* 0x000f220008000a00 */
[----:B------:R-:W-:Y:S01]  /*6270*/  MOV R3, 0x0 ;  /* 0x0000000000037802 */ /* 0x000fe20000000f00 */
[----:B------:R-:W-:Y:S02]  /*6280*/  HFMA2 R12, -RZ, RZ, 0, 5.9604644775390625e-08 ;  /* 0x00000001ff0c7431 */ /* 0x000fe400000001ff */
[----:B------:R-:W-:Y:S02]  /*6290*/  IMAD.MOV.U32 R8, RZ, RZ, 0x192 ;  /* 0x00000192ff087424 */ /* 0x000fe400078e00ff */
[----:B------:R-:W-:Y:S01]  /*62a0*/  IMAD.MOV.U32 R13, RZ, RZ, RZ ;  /* 0x000000ffff0d7224 */ /* 0x000fe200078e00ff */
[----:B------:R-:W5:Y:S01]  /*62b0*/  LDCU.64 UR6, c[0x4][0x80] ;  /* 0x01001000ff0677ac */ /* 0x000f620008000a00 */
[----:B-1----:R-:W1:Y:S01]  /*62c0*/  LDC.64 R2, c[0x4][R3] ;  /* 0x0100000003027b82 */ /* 0x002e620000000a00 */
[----:B------:R-:W2:Y:S01]  /*62d0*/  LDCU.64 UR4, c[0x4][0x18] ;  /* 0x01000300ff0477ac */ /* 0x000ea20008000a00 */
[----:B----4-:R-:W-:Y:S01]  /*62e0*/  MOV R5, UR9 ;  /* 0x0000000900057c02 */ /* 0x010fe20008000f00 */
[----:B------:R-:W-:Y:S01]  /*62f0*/  IMAD.U32 R4, RZ, RZ, UR8 ;  /* 0x00000008ff047e24 */ /* 0x000fe2000f8e00ff */
[----:B-----5:R-:W-:Y:S01]  /*6300*/  MOV R7, UR7 ;  /* 0x0000000700077c02 */ /* 0x020fe20008000f00 */
[----:B------:R-:W-:Y:S01]  /*6310*/  IMAD.U32 R6, RZ, RZ, UR6 ;  /* 0x00000006ff067e24 */ /* 0x000fe2000f8e00ff */
[----:B--2---:R-:W-:Y:S01]  /*6320*/  MOV R11, UR5 ;  /* 0x00000005000b7c02 */ /* 0x004fe20008000f00 */
[----:B------:R-:W-:Y:S02]  /*6330*/  IMAD.U32 R10, RZ, RZ, UR4 ;  /* 0x00000004ff0a7e24 */ /* 0x000fe4000f8e00ff */
[----:B------:R-:W-:Y:S07]  /*6340*/  LEPC R20, `(.L_x_115) ;  /* 0x000000001014794e */ /* 0x000fee0000000000 */
[----:B-1-3--:R-:W-:Y:S05]  /*6350*/  CALL.ABS.NOINC R2 ;  /* 0x0000000002007343 */ /* 0x00afea0003c00000 */
.L_x_115:
[----:B------:R-:W-:Y:S05]  /*6360*/  BSYNC.RECONVERGENT B6 ;  /* 0x0000000000067941 */ /* 0x000fea0003800200 */
.L_x_114:
[-C--:B---3--:R-:W-:Y:S01]  /*6370*/  F2FP.F16.E5M2.UNPACK_B R83, R148.reuse ;  /* 0x00000094ff53723e */ /* 0x088fe200020004ff */
[----:B------:R-:W-:Y:S05]  /*6380*/  WARPSYNC.ALL ;  /* 0x0000000000007948 */ /* 0x000fea0003800000 */
[----:B------:R-:W-:Y:S01]  /*6390*/  R2UR UR4, R80 ;  /* 0x00000000500472ca */ /* 0x000fe200000e0000 */
[--C-:B------:R-:W-:Y:S01]  /*63a0*/  HADD2.F32 R82, -RZ, R83.reuse.H0_H0 ;  /* 0x20000053ff527230 */ /* 0x100fe20000004100 */
[----:B------:R-:W-:Y:S01]  /*63b0*/  F2FP.F16.E5M2.UNPACK_B R85, R148.H1 ;  /* 0x00000094ff55723e */ /* 0x000fe200030004ff */
[----:B------:R-:W-:Y:S01]  /*63c0*/  HADD2.F32 R83, -RZ, R83.H1_H1 ;  /* 0x30000053ff537230 */ /* 0x000fe20000004100 */
[-C--:B------:R-:W-:Y:S01]  /*63d0*/  F2FP.F16.E5M2.UNPACK_B R87, R149.reuse ;  /* 0x00000095ff57723e */ /* 0x080fe200020004ff */
[----:B------:R-:W-:Y:S01]  /*63e0*/  BSSY.RECONVERGENT B0, `(.L_x_116) ;  /* 0x000011d000007945 */ /* 0x000fe20003800200 */
[----:B------:R-:W-:Y:S01]  /*63f0*/  F2FP.F16.E5M2.UNPACK_B R89, R149.H1 ;  /* 0x00000095ff59723e */ /* 0x000fe200030004ff */
[----:B------:R-:W-:Y:S01]  /*6400*/  HADD2.F32 R84, -RZ, R85.H0_H0 ;  /* 0x20000055ff547230 */ /* 0x000fe20000004100 */
[-C--:B------:R-:W-:Y:S01]  /*6410*/  F2FP.F16.E5M2.UNPACK_B R91, R150.reuse ;  /* 0x00000096ff5b723e */ /* 0x080fe200020004ff */
[----:B------:R-:W-:Y:S01]  /*6420*/  HADD2.F32 R88, -RZ, R87.H1_H1 ;  /* 0x30000057ff587230 */ /* 0x000fe20000004100 */
[----:B------:R-:W-:Y:S01]  /*6430*/  F2FP.F16.E5M2.UNPACK_B R93, R150.H1 ;  /* 0x00000096ff5d723e */ /* 0x000fe200030004ff */
[----:B------:R-:W-:Y:S01]  /*6440*/  HADD2.F32 R86, -RZ, R85.H1_H1 ;  /* 0x30000055ff567230 */ /* 0x000fe20000004100 */
[-C--:B------:R-:W-:Y:S01]  /*6450*/  F2FP.F16.E5M2.UNPACK_B R95, R151.reuse ;  /* 0x00000097ff5f723e */ /* 0x080fe200020004ff */
[----:B------:R-:W2:Y:S01]  /*6460*/  LDTM.x64 R4, tmem[UR4] ;  /* 0x00000004000479ee */ /* 0x000ea20008340000 */
[----:B------:R-:W-:Y:S01]  /*6470*/  F2FP.F16.E5M2.UNPACK_B R97, R151.H1 ;  /* 0x00000097ff61723e */ /* 0x000fe200030004ff */
[----:B------:R-:W-:Y:S01]  /*6480*/  HADD2.F32 R85, -RZ, R87.H0_H0 ;  /* 0x20000057ff557230 */ /* 0x000fe20000004100 */
[-C--:B------:R-:W-:Y:S01]  /*6490*/  F2FP.F16.E5M2.UNPACK_B R99, R152.reuse ;  /* 0x00000098ff63723e */ /* 0x080fe200020004ff */
[----:B------:R-:W-:Y:S01]  /*64a0*/  HADD2.F32 R87, -RZ, R89.H0_H0 ;  /* 0x20000059ff577230 */ /* 0x000fe20000004100 */
[----:B------:R-:W-:Y:S01]  /*64b0*/  F2FP.F16.E5M2.UNPACK_B R101, R152.H1 ;  /* 0x00000098ff65723e */ /* 0x000fe200030004ff */
[----:B------:R-:W-:Y:S01]  /*64c0*/  HADD2.F32 R92, -RZ, R91.H1_H1 ;  /* 0x3000005bff5c7230 */ /* 0x000fe20000004100 */
[----:B------:R-:W-:Y:S01]  /*64d0*/  SHF.L.U32 R199, R176, 0x4, RZ ;  /* 0x00000004b0c77819 */ /* 0x000fe200000006ff */
[----:B------:R-:W-:Y:S01]  /*64e0*/  HADD2.F32 R96, -RZ, R95.H1_H1 ;  /* 0x3000005fff607230 */ /* 0x000fe20000004100 */
[----:B------:R-:W-:Y:S01]  /*64f0*/  SHF.L.U32 R205, R175, 0x4, RZ ;  /* 0x00000004afcd7819 */ /* 0x000fe200000006ff */
[----:B------:R-:W-:Y:S01]  /*6500*/  HADD2.F32 R100, -RZ, R99.H1_H1 ;  /* 0x30000063ff647230 */ /* 0x000fe20000004100 */
[----:B------:R-:W-:Y:S01]  /*6510*/  SHF.L.U32 R198, R184, 0x4, RZ ;  /* 0x00000004b8c67819 */ /* 0x000fe200000006ff */
[----:B------:R-:W-:Y:S01]  /*6520*/  HADD2.F32 R90, -RZ, R89.H1_H1 ;  /* 0x30000059ff5a7230 */ /* 0x000fe20000004100 */
[----:B------:R-:W-:Y:S01]  /*6530*/  IADD3 R195, PT, PT, R186, R205, RZ ;  /* 0x000000cdbac37210 */ /* 0x000fe20007ffe0ff */
[----:B------:R-:W-:Y:S01]  /*6540*/  HADD2.F32 R89, -RZ, R91.H0_H0 ;  /* 0x2000005bff597230 */ /* 0x000fe20000004100 */
[-C--:B------:R-:W-:Y:S01]  /*6550*/  F2FP.F16.E5M2.UNPACK_B R103, R153.reuse ;  /* 0x00000099ff67723e */ /* 0x080fe200020004ff */
[--C-:B------:R-:W-:Y:S01]  /*6560*/  HADD2.F32 R91, -RZ, R93.reuse.H0_H0 ;  /* 0x2000005dff5b7230 */ /* 0x100fe20000004100 */
[----:B------:R-:W-:Y:S01]  /*6570*/  F2FP.F16.E5M2.UNPACK_B R105, R153.H1 ;  /* 0x00000099ff69723e */ /* 0x000fe200030004ff */
[----:B------:R-:W-:Y:S01]  /*6580*/  HADD2.F32 R94, -RZ, R93.H1_H1 ;  /* 0x3000005dff5e7230 */ /* 0x000fe20000004100 */
[-C--:B------:R-:W-:Y:S01]  /*6590*/  F2FP.F16.E5M2.UNPACK_B R107, R154.reuse ;  /* 0x0000009aff6b723e */ /* 0x080fe200020004ff */
[----:B------:R-:W-:Y:S01]  /*65a0*/  HADD2.F32 R93, -RZ, R95.H0_H0 ;  /* 0x2000005fff5d7230 */ /* 0x000fe20000004100 */
[----:B------:R-:W-:Y:S01]  /*65b0*/  F2FP.F16.E5M2.UNPACK_B R109, R154.H1 ;  /* 0x0000009aff6d723e */ /* 0x000fe200030004ff */
[----:B------:R-:W-:Y:S01]  /*65c0*/  HADD2.F32 R104, -RZ, R103.H1_H1 ;  /* 0x30000067ff687230 */ /* 0x000fe20000004100 */
[----:B------:R-:W-:Y:S01]  /*65d0*/  F2FP.F16.E5M2.UNPACK_B R111, R155 ;  /* 0x0000009bff6f723e */ /* 0x000fe200020004ff */
[C---:B--2---:R-:W-:Y:S01]  /*65e0*/  FMUL R0, R78.reuse, R4 ;  /* 0x000000044e007220 */ /* 0x044fe20000400000 */
[C---:B-1----:R-:W-:Y:S01]  /*65f0*/  FMUL R2, R78.reuse, R5 ;  /* 0x000000054e027220 */ /* 0x042fe20000400000 */
[C---:B------:R-:W-:Y:S01]  /*6600*/  FMUL R4, R78.reuse, R8 ;  /* 0x000000084e047220 */ /* 0x040fe20000400000 */
[C---:B------:R-:W-:Y:S01]  /*6610*/  FMUL R5, R78.reuse, R9 ;  /* 0x000000094e057220 */ /* 0x040fe20000400000 */
[C---:B------:R-:W-:Y:S01]  /*6620*/  FFMA R0, R81.reuse, R82, R0 ;  /* 0x0000005251007223 */ /* 0x040fe20000000000 */
[C---:B------:R-:W-:Y:S01]  /*6630*/  FFMA R2, R81.reuse, R83, R2 ;  /* 0x0000005351027223 */ /* 0x040fe20000000002 */
[C---:B------:R-:W-:Y:S01]  /*6640*/  FMUL R8, R78.reuse, R12 ;  /* 0x0000000c4e087220 */ /* 0x040fe20000400000 */
[C---:B------:R-:W-:Y:S01]  /*6650*/  FMUL R9, R78.reuse, R13 ;  /* 0x0000000d4e097220 */ /* 0x040fe20000400000 */
[C---:B------:R-:W-:Y:S01]  /*6660*/  FMUL R12, R78.reuse, R16 ;  /* 0x000000104e0c7220 */ /* 0x040fe20000400000 */
[C---:B------:R-:W-:Y:S01]  /*6670*/  FMUL R13, R78.reuse, R17 ;  /* 0x000000114e0d7220 */ /* 0x040fe20000400000 */
[C---:B------:R-:W-:Y:S01]  /*6680*/  FMUL R16, R78.reuse, R20 ;  /* 0x000000144e107220 */ /* 0x040fe20000400000 */
[C---:B------:R-:W-:Y:S01]  /*6690*/  FMUL R17, R78.reuse, R21 ;  /* 0x000000154e117220 */ /* 0x040fe20000400000 */
[C---:B------:R-:W-:Y:S01]  /*66a0*/  FMUL R20, R78.reuse, R24 ;  /* 0x000000184e147220 */ /* 0x040fe20000400000 */
[C---:B------:R-:W-:Y:S01]  /*66b0*/  FMUL R21, R78.reuse, R25 ;  /* 0x000000194e157220 */ /* 0x040fe20000400000 */
[----:B------:R-:W-:Y:S02]  /*66c0*/  HADD2.F32 R108, -RZ, R107.H1_H1 ;  /* 0x3000006bff6c7230 */ /* 0x000fe40000004100 */
[C---:B------:R-:W-:Y:S01]  /*66d0*/  FMUL R24, R78.reuse, R28 ;  /* 0x0000001c4e187220 */ /* 0x040fe20000400000 */
[C---:B------:R-:W-:Y:S01]  /*66e0*/  FMUL R25, R78.reuse, R29 ;  /* 0x0000001d4e197220 */ /* 0x040fe20000400000 */
[----:B------:R-:W-:Y:S02]  /*66f0*/  HADD2.F32 R112, -RZ, R111.H1_H1 ;  /* 0x3000006fff707230 */ /* 0x000fe40000004100 */
[C---:B------:R-:W-:Y:S01]  /*6700*/  FMUL R28, R78.reuse, R32 ;  /* 0x000000204e1c7220 */ /* 0x040fe20000400000 */
[C---:B------:R-:W-:Y:S01]  /*6710*/  FMUL R29, R78.reuse, R33 ;  /* 0x000000214e1d7220 */ /* 0x040fe20000400000 */
[C---:B------:R-:W-:Y:S01]  /*6720*/  FMUL R32, R78.reuse, R36 ;  /* 0x000000244e207220 */ /* 0x040fe20000400000 */
[----:B------:R-:W-:Y:S01]  /*6730*/  F2FP.F16.E5M2.UNPACK_B R113, R155.H1 ;  /* 0x0000009bff71723e */ /* 0x000fe200030004ff */
[C---:B------:R-:W-:Y:S01]  /*6740*/  FMUL R33, R78.reuse, R37 ;  /* 0x000000254e217220 */ /* 0x040fe20000400000 */
[C---:B------:R-:W-:Y:S01]  /*6750*/  FMUL R36, R78.reuse, R40 ;  /* 0x000000284e247220 */ /* 0x040fe20000400000 */
[----:B------:R-:W-:Y:S01]  /*6760*/  F2FP.F16.E5M2.UNPACK_B R115, R156 ;  /* 0x0000009cff73723e */ /* 0x000fe200020004ff */
[C---:B------:R-:W-:Y:S01]  /*6770*/  FMUL R37, R78.reuse, R41 ;  /* 0x000000294e257220 */ /* 0x040fe20000400000 */
[C---:B------:R-:W-:Y:S01]  /*6780*/  FMUL R40, R78.reuse, R44 ;  /* 0x0000002c4e287220 */ /* 0x040fe20000400000 */
[----:B------:R-:W-:Y:S01]  /*6790*/  F2FP.F16.E5M2.UNPACK_B R117, R156.H1 ;  /* 0x0000009cff75723e */ /* 0x000fe200030004ff */
[C---:B------:R-:W-:Y:S01]  /*67a0*/  FMUL R41, R78.reuse, R45 ;  /* 0x0000002d4e297220 */ /* 0x040fe20000400000 */
[----:B------:R-:W-:Y:S02]  /*67b0*/  HADD2.F32 R116, -RZ, R115.H1_H1 ;  /* 0x30000073ff747230 */ /* 0x000fe40000004100 */
        /* <DEDUP_REMOVED lines=21> */
[C---:B------:R-:W-:Y:S01]  /*6910*/  FFMA R3, R81.reuse, R84, R3 ;  /* 0x0000005451037223 */ /* 0x040fe20000000003 */
[----:B------:R-:W-:Y:S01]  /*6920*/  F2FP.F16.E5M2.UNPACK_B R131, R160 ;  /* 0x000000a0ff83723e */ /* 0x000fe200020004ff */
[C---:B------:R-:W-:Y:S01]  /*6930*/  FFMA R7, R81.reuse, R86, R7 ;  /* 0x0000005651077223 */ /* 0x040fe20000000007 */
[C---:B------:R-:W-:Y:S01]  /*6940*/  FFMA R4, R81.reuse, R85, R4 ;  /* 0x0000005551047223 */ /* 0x040fe20000000004 */
[----:B------:R-:W-:Y:S01]  /*6950*/  F2FP.F16.E5M2.UNPACK_B R133, R160.H1 ;  /* 0x000000a0ff85723e */ /* 0x000fe200030004ff */
[----:B------:R-:W-:Y:S01]  /*6960*/  FFMA R5, R81, R88, R5 ;  /* 0x0000005851057223 */ /* 0x000fe20000000005 */
[----:B------:R-:W-:Y:S01]  /*6970*/  HADD2.F32 R132, -RZ, R131.H1_H1 ;  /* 0x30000083ff847230 */ /* 0x000fe20000004100 */
[----:B------:R-:W-:Y:S01]  /*6980*/  F2FP.SATFINITE.E5M2.F32.PACK_AB_MERGE_C R193, R7, R3, RZ ;  /* 0x0000000307c1723e */ /* 0x000fe200048060ff */
[C---:B------:R-:W-:Y:S01]  /*6990*/  FMUL R6, R78.reuse, R10 ;  /* 0x0000000a4e067220 */ /* 0x040fe20000400000 */
[C---:B------:R-:W-:Y:S01]  /*69a0*/  FMUL R11, R78.reuse, R11 ;  /* 0x0000000b4e0b7220 */ /* 0x040fe20000400000 */
[----:B------:R-:W-:Y:S01]  /*69b0*/  FMUL R10, R78, R14 ;  /* 0x0000000e4e0a7220 */ /* 0x000fe20000400000 */
[----:B------:R-:W-:Y:S01]  /*69c0*/  F2FP.F16.E5M2.UNPACK_B R135, R161 ;  /* 0x000000a1ff87723e */ /* 0x000fe200020004ff */
[C---:B------:R-:W-:Y:S01]  /*69d0*/  FFMA R6, R81.reuse, R87, R6 ;  /* 0x0000005751067223 */ /* 0x040fe20000000006 */
[----:B------:R-:W-:Y:S01]  /*69e0*/  F2FP.SATFINITE.E5M2.F32.PACK_AB_MERGE_C R200, R2, R0, R193 ;  /* 0x0000000002c8723e */ /* 0x000fe200048060c1 */
[C---:B------:R-:W-:Y:S01]  /*69f0*/  FFMA R11, R81.reuse, R90, R11 ;  /* 0x0000005a510b7223 */ /* 0x040fe2000000000b */
[----:B------:R-:W-:Y:S01]  /*6a00*/  IADD3 R193, PT, PT, R186, R199, RZ ;  /* 0x000000c7bac17210 */ /* 0x000fe20007ffe0ff */
[C---:B------:R-:W-:Y:S01]  /*6a10*/  FFMA R8, R81.reuse, R89, R8 ;  /* 0x0000005951087223 */ /* 0x040fe20000000008 */
[C---:B------:R-:W-:Y:S01]  /*6a20*/  FFMA R9, R81.reuse, R92, R9 ;  /* 0x0000005c51097223 */ /* 0x040fe20000000009 */
[----:B------:R-:W-:Y:S01]  /*6a30*/  HADD2.F32 R95, -RZ, R97.H0_H0 ;  /* 0x20000061ff5f7230 */ /* 0x000fe20000004100 */
[----:B------:R-:W-:Y:S01]  /*6a40*/  IADD3 R194, PT, PT, R198, R193, RZ ;  /* 0x000000c1c6c27210 */ /* 0x000fe20007ffe0ff */
[----:B------:R-:W-:Y:S01]  /*6a50*/  FFMA R10, R81, R91, R10 ;  /* 0x0000005b510a7223 */ /* 0x000fe2000000000a */
[----:B------:R-:W-:Y:S01]  /*6a60*/  F2FP.SATFINITE.E5M2.F32.PACK_AB_MERGE_C R201, R11, R6, RZ ;  /* 0x000000060bc9723e */ /* 0x000fe200048060ff */
[----:B------:R-:W-:Y:S02]  /*6a70*/  HADD2.F32 R136, -RZ, R135.H1_H1 ;  /* 0x30000087ff887230 */ /* 0x000fe40000004100 */
[C---:B------:R-:W-:Y:S01]  /*6a80*/  FMUL R15, R78.reuse, R15 ;  /* 0x0000000f4e0f7220 */ /* 0x040fe20000400000 */
[----:B------:R-:W-:Y:S01]  /*6a90*/  HADD2.F32 R98, -RZ, R97.H1_H1 ;  /* 0x30000061ff627230 */ /* 0x000fe20000004100 */
[----:B------:R-:W-:Y:S01]  /*6aa0*/  F2FP.SATFINITE.E5M2.F32.PACK_AB_MERGE_C R201, R5, R4, R201 ;  /* 0x0000000405c9723e */ /* 0x000fe200048060c9 */
[----:B------:R-:W-:Y:S02]  /*6ab0*/  HADD2.F32 R97, -RZ, R99.H0_H0 ;  /* 0x20000063ff617230 */ /* 0x000fe40000004100 */
[C---:B------:R-:W-:Y:S01]  /*6ac0*/  FFMA R15, R81.reuse, R94, R15 ;  /* 0x0000005e510f7223 */ /* 0x040fe2000000000f */
[C---:B------:R-:W-:Y:S01]  /*6ad0*/  FFMA R12, R81.reuse, R93, R12 ;  /* 0x0000005d510c7223 */ /* 0x040fe2000000000c */
[----:B------:R-:W-:Y:S01]  /*6ae0*/  FFMA R13, R81, R96, R13 ;  /* 0x00000060510d7223 */ /* 0x000fe2000000000d */
[C---:B------:R-:W-:Y:S01]  /*6af0*/  FMUL R14, R78.reuse, R18 ;  /* 0x000000124e0e7220 */ /* 0x040fe20000400000 */
[C---:B------:R-:W-:Y:S01]  /*6b00*/  FMUL R19, R78.reuse, R19 ;  /* 0x000000134e137220 */ /* 0x040fe20000400000 */
[--C-:B------:R-:W-:Y:S01]  /*6b10*/  HADD2.F32 R99, -RZ, R101.reuse.H0_H0 ;  /* 0x20000065ff637230 */ /* 0x100fe20000004100 */
[----:B------:R-:W-:Y:S01]  /*6b20*/  F2FP.SATFINITE.E5M2.F32.PACK_AB_MERGE_C R202, R15, R10, RZ ;  /* 0x0000000a0fca723e */ /* 0x000fe200048060ff */
[C---:B------:R-:W-:Y:S01]  /*6b30*/  FFMA R14, R81.reuse, R95, R14 ;  /* 0x0000005f510e7223 */ /* 0x040fe2000000000e */
[C---:B------:R-:W-:Y:S01]  /*6b40*/  FFMA R19, R81.reuse, R98, R19 ;  /* 0x0000006251137223 */ /* 0x040fe20000000013 */
[----:B------:R-:W-:Y:S01]  /*6b50*/  FFMA R16, R81, R97, R16 ;  /* 0x0000006151107223 */ /* 0x000fe20000000010 */
[----:B------:R-:W-:Y:S01]  /*6b60*/  F2FP.F16.E5M2.UNPACK_B R137, R161.H1 ;  /* 0x000000a1ff89723e */ /* 0x000fe200030004ff */
[----:B------:R-:W-:Y:S01]  /*6b70*/  HADD2.F32 R102, -RZ, R101.H1_H1 ;  /* 0x30000065ff667230 */ /* 0x000fe20000004100 */
[----:B------:R-:W-:Y:S01]  /*6b80*/  F2FP.SATFINITE.E5M2.F32.PACK_AB_MERGE_C R202, R9, R8, R202 ;  /* 0x0000000809ca723e */ /* 0x000fe200048060ca */
[----:B------:R-:W-:Y:S01]  /*6b90*/  FFMA R17, R81, R100, R17 ;  /* 0x0000006451117223 */ /* 0x000fe20000000011 */
[----:B------:R-:W-:Y:S01]  /*6ba0*/  F2FP.SATFINITE.E5M2.F32.PACK_AB_MERGE_C R203, R19, R14, RZ ;  /* 0x0000000e13cb723e */ /* 0x000fe200048060ff */
[----:B------:R-:W-:Y:S02]  /*6bb0*/  HADD2.F32 R101, -RZ, R103.H0_H0 ;  /* 0x20000067ff657230 */ /* 0x000fe40000004100 */
[C---:B------:R-:W-:Y:S01]  /*6bc0*/  FMUL R18, R78.reuse, R22 ;  /* 0x000000164e127220 */ /* 0x040fe20000400000 */
[C---:B------:R-:W-:Y:S01]  /*6bd0*/  FMUL R23, R78.reuse, R23 ;  /* 0x000000174e177220 */ /* 0x040fe20000400000 */
[--C-:B------:R-:W-:Y:S01]  /*6be0*/  HADD2.F32 R103, -RZ, R105.reuse.H0_H0 ;  /* 0x20000069ff677230 */ /* 0x100fe20000004100 */
[----:B------:R-:W-:Y:S01]  /*6bf0*/  F2FP.SATFINITE.E5M2.F32.PACK_AB_MERGE_C R203, R13, R12, R203 ;  /* 0x0000000c0dcb723e */ /* 0x000fe200048060cb */
[C---:B------:R-:W-:Y:S01]  /*6c00*/  FFMA R18, R81.reuse, R99, R18 ;  /* 0x0000006351127223 */ /* 0x040fe20000000012 */
[C---:B------:R-:W-:Y:S01]  /*6c10*/  FFMA R23, R81.reuse, R102, R23 ;  /* 0x0000006651177223 */ /* 0x040fe20000000017 */
[C---:B------:R-:W-:Y:S01]  /*6c20*/  FFMA R20, R81.reuse, R101, R20 ;  /* 0x0000006551147223 */ /* 0x040fe20000000014 */
[----:B------:R-:W-:Y:S01]  /*6c30*/  HADD2.F32 R106, -RZ, R105.H1_H1 ;  /* 0x30000069ff6a7230 */ /* 0x000fe20000004100 */
[----:B------:R1:W-:Y:S01]  /*6c40*/  STS.128 [R172+UR49+0x8200], R200 ;  /* 0x008200c8ac007988 */ /* 0x0003e20008000c31 */
        /* <DEDUP_REMOVED lines=10> */
[----:B------:R-:W-:Y:S01]  /*6cf0*/  F2FP.F16.E5M2.UNPACK_B R139, R162 ;  /* 0x000000a2ff8b723e */ /* 0x000fe200020004ff */
[----:B------:R-:W-:Y:S02]  /*6d00*/  HADD2.F32 R110, -RZ, R109.H1_H1 ;  /* 0x3000006dff6e7230 */ /* 0x000fe40000004100 */
[----:B------:R-:W-:Y:S01]  /*6d10*/  FFMA R25, R81, R108, R25 ;  /* 0x0000006c51197223 */ /* 0x000fe20000000019 */
[----:B------:R-:W-:Y:S01]  /*6d20*/  F2FP.SATFINITE.E5M2.F32.PACK_AB_MERGE_C R209, R27, R22, RZ ;  /* 0x000000161bd1723e */ /* 0x000fe200048060ff */
[----:B------:R-:W-:Y:S02]  /*6d30*/  HADD2.F32 R109, -RZ, R111.H0_H0 ;  /* 0x2000006fff6d7230 */ /* 0x000fe40000004100 */
[C---:B------:R-:W-:Y:S01]  /*6d40*/  FMUL R26, R78.reuse, R30 ;  /* 0x0000001e4e1a7220 */ /* 0x040fe20000400000 */
[----:B------:R-:W-:Y:S01]  /*6d50*/  HADD2.F32 R140, -RZ, R139.H1_H1 ;  /* 0x3000008bff8c7230 */ /* 0x000fe20000004100 */
[----:B------:R-:W-:Y:S01]  /*6d60*/  F2FP.SATFINITE.E5M2.F32.PACK_AB_MERGE_C R209, R21, R20, R209 ;  /* 0x0000001415d1723e */ /* 0x000fe200048060d1 */
[C---:B------:R-:W-:Y:S01]  /*6d70*/  FMUL R31, R78.reuse, R31 ;  /* 0x0000001f4e1f7220 */ /* 0x040fe20000400000 */
[--C-:B------:R-:W-:Y:S02]  /*6d80*/  HADD2.F32 R111, -RZ, R113.reuse.H0_H0 ;  /* 0x20000071ff6f7230 */ /* 0x100fe40000004100 */
[C---:B------:R-:W-:Y:S01]  /*6d90*/  FFMA R26, R81.reuse, R107, R26 ;  /* 0x0000006b511a7223 */ /* 0x040fe2000000001a */
[----:B------:R-:W-:Y:S02]  /*6da0*/  HADD2.F32 R114, -RZ, R113.H1_H1 ;  /* 0x30000071ff727230 */ /* 0x000fe40000004100 */
[C---:B------:R-:W-:Y:S01]  /*6db0*/  FFMA R31, R81.reuse, R110, R31 ;  /* 0x0000006e511f7223 */ /* 0x040fe2000000001f */
[C---:B------:R-:W-:Y:S01]  /*6dc0*/  FFMA R28, R81.reuse, R109, R28 ;  /* 0x0000006d511c7223 */ /* 0x040fe2000000001c */
[----:B------:R-:W-:Y:S01]  /*6dd0*/  F2FP.F16.E5M2.UNPACK_B R141, R162.H1 ;  /* 0x000000a2ff8d723e */ /* 0x000fe200030004ff */
[----:B------:R-:W-:Y:S01]  /*6de0*/  FFMA R29, R81, R112, R29 ;  /* 0x00000070511d7223 */ /* 0x000fe2000000001d */
[----:B------:R-:W-:Y:S01]  /*6df0*/  HADD2.F32 R113, -RZ, R115.H0_H0 ;  /* 0x20000073ff717230 */ /* 0x000fe20000004100 */
[----:B------:R-:W-:Y:S01]  /*6e00*/  F2FP.SATFINITE.E5M2.F32.PACK_AB_MERGE_C R210, R31, R26, RZ ;  /* 0x0000001a1fd2723e */ /* 0x000fe200048060ff */
        /* <DEDUP_REMOVED lines=8> */
[----:B------:R-:W-:Y:S01]  /*6e90*/  FFMA R33, R81, R116, R33 ;  /* 0x0000007451217223 */ /* 0x000fe20000000021 */
[----:B------:R-:W-:Y:S01]  /*6ea0*/  HADD2.F32 R118, -RZ, R117.H1_H1 ;  /* 0x30000075ff767230 */ /* 0x000fe20000004100 */
        /* <DEDUP_REMOVED lines=8> */
[----:B------:R-:W-:Y:S01]  /*6f30*/  HADD2.F32 R122, -RZ, R121.H1_H1 ;  /* 0x30000079ff7a7230 */ /* 0x000fe20000004100 */
[----:B------:R1:W-:Y:S01]  /*6f40*/  STS.128 [R193+0x8010], R208 ;  /* 0x008010d0c1007388 */ /* 0x0003e20000000c00 */
[----:B------:R-:W-:Y:S02]  /*6f50*/  HADD2.F32 R121, -RZ, R123.H0_H0 ;  /* 0x2000007bff797230 */ /* 0x000fe40000004100 */
[C---:B------:R-:W-:Y:S01]  /*6f60*/  FFMA R39, R81.reuse, R118, R39 ;  /* 0x0000007651277223 */ /* 0x040fe20000000027 */
[C---:B------:R-:W-:Y:S01]  /*6f70*/  FFMA R36, R81.reuse, R117, R36 ;  /* 0x0000007551247223 */ /* 0x040fe20000000024 */
[----:B------:R-:W-:Y:S01]  /*6f80*/  F2FP.F16.E5M2.UNPACK_B R145, R163.H1 ;  /* 0x000000a3ff91723e */ /* 0x000fe200030004ff */
[----:B------:R-:W-:Y:S01]  /*6f90*/  FFMA R37, R81, R120, R37 ;  /* 0x0000007851257223 */ /* 0x000fe20000000025 */
[C---:B------:R-:W-:Y:S01]  /*6fa0*/  FMUL R38, R78.reuse, R42 ;  /* 0x0000002a4e267220 */ /* 0x040fe20000400000 */
[----:B------:R-:W-:Y:S01]  /*6fb0*/  F2FP.SATFINITE.E5M2.F32.PACK_AB_MERGE_C R212, R39, R34, RZ ;  /* 0x0000002227d4723e */ /* 0x000fe200048060ff */
[C---:B------:R-:W-:Y:S01]  /*6fc0*/  FMUL R43, R78.reuse, R43 ;  /* 0x0000002b4e2b7220 */ /* 0x040fe20000400000 */
[--C-:B------:R-:W-:Y:S02]  /*6fd0*/  HADD2.F32 R123, -RZ, R125.reuse.H0_H0 ;  /* 0x2000007dff7b7230 */ /* 0x100fe40000004100 */
[----:B------:R-:W-:Y:S01]  /*6fe0*/  FFMA R38, R81, R119, R38 ;  /* 0x0000007751267223 */ /* 0x000fe20000000026 */
[----:B------:R-:W-:Y:S01]  /*6ff0*/  F2FP.SATFINITE.E5M2.F32.PACK_AB_MERGE_C R212, R33, R32, R212 ;  /* 0x0000002021d4723e */ /* 0x000fe200048060d4 */
[C---:B------:R-:W-:Y:S01]  /*7000*/  FFMA R43, R81.reuse, R122, R43 ;  /* 0x0000007a512b7223 */ /* 0x040fe2000000002b */
[----:B------:R-:W-:Y:S01]  /*7010*/  FFMA R40, R81, R121, R40 ;  /* 0x0000007951287223 */ /* 0x000fe20000000028 */
[----:B------:R-:W-:Y:S01]  /*7020*/  ISETP.NE.AND P0, PT, R189, RZ, PT ;  /* 0x000000ffbd00720c */ /* 0x000fe20003f05270 */
[----:B------:R-:W-:Y:S01]  /*7030*/  FFMA R41, R81, R124, R41 ;  /* 0x0000007c51297223 */ /* 0x000fe20000000029 */
[----:B------:R-:W-:Y:S01]  /*7040*/  HADD2.F32 R126, -RZ, R125.H1_H1 ;  /* 0x3000007dff7e7230 */ /* 0x000fe20000004100 */
[----:B------:R-:W-:Y:S01]  /*7050*/  F2FP.SATFINITE.E5M2.F32.PACK_AB_MERGE_C R213, R43, R38, RZ ;  /* 0x000000262bd5723e */ /* 0x000fe200048060ff */
[----:B------:R-:W-:Y:S02]  /*7060*/  HADD2.F32 R125, -RZ, R127.H0_H0 ;  /* 0x2000007fff7d7230 */ /* 0x000fe40000004100 */
[C---:B------:R-:W-:Y:S01]  /*7070*/  FMUL R42, R78.reuse, R46 ;  /* 0x0000002e4e2a7220 */ /* 0x040fe20000400000 */
[----:B------:R-:W-:Y:S01]  /*7080*/  FMUL R47, R78, R47 ;  /* 0x0000002f4e2f7220 */ /* 0x000fe20000400000 */
[--C-:B------:R-:W-:Y:S01]  /*7090*/  HADD2.F32 R127, -RZ, R129.reuse.H0_H0 ;  /* 0x20000081ff7f7230 */ /* 0x100fe20000004100 */
[----:B------:R-:W-:Y:S01]  /*70a0*/  F2FP.SATFINITE.E5M2.F32.PACK_AB_MERGE_C R213, R37, R36, R213 ;  /* 0x0000002425d5723e */ /* 0x000fe200048060d5 */
[C---:B------:R-:W-:Y:S01]  /*70b0*/  FFMA R42, R81.reuse, R123, R42 ;  /* 0x0000007b512a7223 */ /* 0x040fe2000000002a */
[C---:B------:R-:W-:Y:S01]  /*70c0*/  FFMA R47, R81.reuse, R126, R47 ;  /* 0x0000007e512f7223 */ /* 0x040fe2000000002f */
[C---:B------:R-:W-:Y:S01]  /*70d0*/  FFMA R44, R81.reuse, R125, R44 ;  /* 0x0000007d512c7223 */ /* 0x040fe2000000002c */
[----:B------:R-:W-:Y:S01]  /*70e0*/  ISETP.NE.AND P6, PT, R204, RZ, PT ;  /* 0x000000ffcc00720c */ /* 0x000fe20003fc5270 */
[----:B------:R-:W-:Y:S01]  /*70f0*/  FFMA R45, R81, R128, R45 ;  /* 0x00000080512d7223 */ /* 0x000fe2000000002d */
[----:B------:R-:W-:Y:S01]  /*7100*/  HADD2.F32 R130, -RZ, R129.H1_H1 ;  /* 0x30000081ff827230 */ /* 0x000fe20000004100 */
[----:B------:R-:W-:Y:S01]  /*7110*/  F2FP.SATFINITE.E5M2.F32.PACK_AB_MERGE_C R214, R47, R42, RZ ;  /* 0x0000002a2fd6723e */ /* 0x000fe200048060ff */
[----:B------:R-:W-:Y:S02]  /*7120*/  HADD2.F32 R129, -RZ, R131.H0_H0 ;  /* 0x20000083ff817230 */ /* 0x000fe40000004100 */
[C---:B------:R-:W-:Y:S01]  /*7130*/  FMUL R46, R78.reuse, R50 ;  /* 0x000000324e2e7220 */ /* 0x040fe20000400000 */
[C---:B------:R-:W-:Y:S01]  /*7140*/  FMUL R51, R78.reuse, R51 ;  /* 0x000000334e337220 */ /* 0x040fe20000400000 */
[--C-:B------:R-:W-:Y:S02]  /*7150*/  HADD2.F32 R131, -RZ, R133.reuse.H0_H0 ;  /* 0x20000085ff837230 */ /* 0x100fe40000004100 */
[C---:B------:R-:W-:Y:S01]  /*7160*/  FMUL R50, R78.reuse, R54 ;  /* 0x000000364e327220 */ /* 0x040fe20000400000 */
[C---:B------:R-:W-:Y:S01]  /*7170*/  FFMA R46, R81.reuse, R127, R46 ;  /* 0x0000007f512e7223 */ /* 0x040fe2000000002e */
[----:B------:R-:W-:Y:S02]  /*7180*/  HADD2.F32 R134, -RZ, R133.H1_H1 ;  /* 0x30000085ff867230 */ /* 0x000fe40000004100 */
[C---:B------:R-:W-:Y:S01]  /*7190*/  FFMA R51, R81.reuse, R130, R51 ;  /* 0x0000008251337223 */ /* 0x040fe20000000033 */
[----:B------:R-:W-:Y:S02]  /*71a0*/  HADD2.F32 R133, -RZ, R135.H0_H0 ;  /* 0x20000087ff857230 */ /* 0x000fe40000004100 */
[C---:B------:R-:W-:Y:S01]  /*71b0*/  FMUL R55, R78.reuse, R55 ;  /* 0x000000374e377220 */ /* 0x040fe20000400000 */
[C---:B------:R-:W-:Y:S01]  /*71c0*/  FFMA R48, R81.reuse, R129, R48 ;  /* 0x0000008151307223 */ /* 0x040fe20000000030 */
[C---:B------:R-:W-:Y:S01]  /*71d0*/  FFMA R49, R81.reuse, R132, R49 ;  /* 0x0000008451317223 */ /* 0x040fe20000000031 */
[--C-:B------:R-:W-:Y:S02]  /*71e0*/  HADD2.F32 R135, -RZ, R137.reuse.H0_H0 ;  /* 0x20000089ff877230 */ /* 0x100fe40000004100 */
[C---:B------:R-:W-:Y:S01]  /*71f0*/  FFMA R50, R81.reuse, R131, R50 ;  /* 0x0000008351327223 */ /* 0x040fe20000000032 */
[----:B------:R-:W-:Y:S02]  /*7200*/  HADD2.F32 R138, -RZ, R137.H1_H1 ;  /* 0x30000089ff8a7230 */ /* 0x000fe40000004100 */
[C---:B------:R-:W-:Y:S01]  /*7210*/  FMUL R54, R78.reuse, R58 ;  /* 0x0000003a4e367220 */ /* 0x040fe20000400000 */
[----:B------:R-:W-:Y:S02]  /*7220*/  HADD2.F32 R137, -RZ, R139.H0_H0 ;  /* 0x2000008bff897230 */ /* 0x000fe40000004100 */
[C---:B------:R-:W-:Y:S01]  /*7230*/  FFMA R55, R81.reuse, R134, R55 ;  /* 0x0000008651377223 */ /* 0x040fe20000000037 */
        /* <DEDUP_REMOVED lines=16> */
[----:B------:R-:W-:Y:S01]  /*7340*/  FFMA R63, R81, R142, R63 ;  /* 0x0000008e513f7223 */ /* 0x000fe2000000003f */
[----:B------:R-:W-:Y:S01]  /*7350*/  FMUL R67, R78, R67 ;  /* 0x000000434e437220 */ /* 0x000fe20000400000 */
[----:B------:R-:W-:Y:S01]  /*7360*/  F2FP.SATFINITE.E5M2.F32.PACK_AB_MERGE_C R215, R51, R46, RZ ;  /* 0x0000002e33d7723e */ /* 0x000fe200048060ff */
[C---:B------:R-:W-:Y:S01]  /*7370*/  FFMA R60, R81.reuse, R141, R60 ;  /* 0x0000008d513c7223 */ /* 0x040fe2000000003c */
[C---:B------:R-:W-:Y:S01]  /*7380*/  FFMA R61, R81.reuse, R144, R61 ;  /* 0x00000090513d7223 */ /* 0x040fe2000000003d */
[C---:B------:R-:W-:Y:S01]  /*7390*/  FFMA R62, R81.reuse, R143, R62 ;  /* 0x0000008f513e7223 */ /* 0x040fe2000000003e */
[----:B------:R-:W-:Y:S01]  /*73a0*/  FFMA R67, R81, R146, R67 ;  /* 0x0000009251437223 */ /* 0x000fe20000000043 */
[----:B------:R-:W-:Y:S02]  /*73b0*/  F2FP.SATFINITE.E5M2.F32.PACK_AB_MERGE_C R214, R41, R40, R214 ;  /* 0x0000002829d6723e */ /* 0x000fe400048060d6 */
[----:B------:R-:W-:Y:S02]  /*73c0*/  F2FP.SATFINITE.E5M2.F32.PACK_AB_MERGE_C R215, R45, R44, R215 ;  /* 0x0000002c2dd7723e */ /* 0x000fe400048060d7 */
[----:B------:R-:W-:Y:S02]  /*73d0*/  F2FP.SATFINITE.E5M2.F32.PACK_AB_MERGE_C R216, R55, R50, RZ ;  /* 0x0000003237d8723e */ /* 0x000fe400048060ff */
[----:B------:R-:W-:Y:S01]  /*73e0*/  F2FP.SATFINITE.E5M2.F32.PACK_AB_MERGE_C R217, R59, R54, RZ ;  /* 0x000000363bd9723e */ /* 0x000fe200048060ff */
[----:B------:R1:W-:Y:S01]  /*73f0*/  STS.128 [R195+0x8020], R212 ;  /* 0x008020d4c3007388 */ /* 0x0003e20000000c00 */
[----:B------:R-:W-:Y:S02]  /*7400*/  F2FP.SATFINITE.E5M2.F32.PACK_AB_MERGE_C R218, R63, R58, RZ ;  /* 0x0000003a3fda723e */ /* 0x000fe400048060ff */
[----:B------:R-:W-:Y:S02]  /*7410*/  F2FP.SATFINITE.E5M2.F32.PACK_AB_MERGE_C R219, R67, R62, RZ ;  /* 0x0000003e43db723e */ /* 0x000fe400048060ff */
[----:B------:R-:W-:Y:S02]  /*7420*/  F2FP.SATFINITE.E5M2.F32.PACK_AB_MERGE_C R216, R49, R48, R216 ;  /* 0x0000003031d8723e */ /* 0x000fe400048060d8 */
[----:B------:R-:W-:Y:S02]  /*7430*/  F2FP.SATFINITE.E5M2.F32.PACK_AB_MERGE_C R217, R53, R52, R217 ;  /* 0x0000003435d9723e */ /* 0x000fe400048060d9 */
[----:B------:R-:W-:Y:S02]  /*7440*/  F2FP.SATFINITE.E5M2.F32.PACK_AB_MERGE_C R218, R57, R56, R218 ;  /* 0x0000003839da723e */ /* 0x000fe400048060da */
[----:B------:R-:W-:Y:S02]  /*7450*/  F2FP.SATFINITE.E5M2.F32.PACK_AB_MERGE_C R219, R61, R60, R219 ;  /* 0x0000003c3ddb723e */ /* 0x000fe400048060db */
[----:B------:R-:W-:Y:S02]  /*7460*/  LEA R206, R181, UR49, 0x3 ;  /* 0x00000031b5ce7c11 */ /* 0x000fe4000f8e18ff */
[----:B------:R-:W-:Y:S01]  /*7470*/  @P6 SHF.L.U32 R207, R180, 0x1f, RZ ;  /* 0x0000001fb4cf6819 */ /* 0x000fe200000006ff */
[----:B------:R1:W-:Y:S01]  /*7480*/  STS.128 [R194+0x8010], R216 ;  /* 0x008010d8c2007388 */ /* 0x0003e20000000c00 */
[----:B------:R-:W-:Y:S01]  /*7490*/  @!PT LDS RZ, [RZ] ;  /* 0x00000000fffff984 */ /* 0x000fe20000000800 */
[----:B------:R-:W-:Y:S01]  /*74a0*/  @!PT LDS RZ, [RZ] ;  /* 0x00000000fffff984 */ /* 0x000fe20000000800 */
[----:B------:R-:W-:Y:S01]  /*74b0*/  @!PT LDS RZ, [RZ] ;  /* 0x00000000fffff984 */ /* 0x000fe20000000800 */
[----:B------:R-:W-:Y:S01]  /*74c0*/  @!PT LDS RZ, [RZ] ;  /* 0x00000000fffff984 */ /* 0x000fe20000000800 */
[----:B------:R2:W-:Y:S07]  /*74d0*/  MEMBAR.ALL.CTA ;  /* 0x0000000000007992 */ /* 0x0005ee0000008000 */
[----:B--2---:R-:W2:Y:S02]  /*74e0*/  FENCE.VIEW.ASYNC.S ;  /* 0x00000000000073c6 */ /* 0x004ea40000000000 */
[----:B--2---:R-:W-:Y:S06]  /*74f0*/  BAR.SYNC.DEFER_BLOCKING 0x1, 0x80 ;  /* 0x0042000000007b1d */ /* 0x004fec0000010000 */
[----:B------:R-:W-:Y:S05]  /*7500*/  @P0 BRA `(.L_x_117) ;  /* 0x0000000000280947 */ /* 0x000fea0003800000 */
[----:B------:R-:W-:Y:S02]  /*7510*/  UIADD3 UR4, UPT, UPT, UR49, 0x8200, URZ ;  /* 0x0000820031047890 */ /* 0x000fe4000fffe0ff */
[----:B------:R-:W-:Y:S01]  /*7520*/  UIADD3 UR6, UP0, UPT, UR52, 0x680, URZ ;  /* 0x0000068034067890 */ /* 0x000fe2000ff1e0ff */
[----:B------:R-:W-:Y:S03]  /*7530*/  UMOV UR43, UR36 ;  /* 0x00000024002b7c82 */ /* 0x000fe60008000000 */
[----:B------:R-:W-:Y:S01]  /*7540*/  MOV R188, UR4 ;  /* 0x0000000400bc7c02 */ /* 0x000fe20008000f00 */
[----:B------:R-:W-:Y:S03]  /*7550*/  UIADD3.X UR7, UPT, UPT, URZ, UR53, URZ, UP0, !UPT ;  /* 0x00000035ff077290 */ /* 0x000fe600087fe4ff */
[----:B------:R-:W-:Y:S11]  /*7560*/  R2UR UR40, R188 ;  /* 0x00000000bc2872ca */ /* 0x000ff600000e0000 */
[----:B------:R-:W-:Y:S02]  /*7570*/  @!UPT UIADD3 URZ, UPT, UPT, URZ, URZ, URZ ;  /* 0x000000fffffff290 */ /* 0x000fe4000fffe0ff */
[----:B------:R2:W-:Y:S01]  /*7580*/  UTMASTG.3D [UR40], [UR6] ;  /* 0x00000028060073b5 */ /* 0x0005e20008010000 */
[----:B------:R0:W-:Y:S01]  /*7590*/  UTMACMDFLUSH ;  /* 0x00000000000079b7 */ /* 0x0001e20000000000 */
[----:B--2---:R-:W-:Y:S04]  /*75a0*/  DEPBAR.LE SB0, 0x1 ;  /* 0x000080400000791a */ /* 0x004fe80000000000 */
.L_x_117:
[----:B------:R-:W-:Y:S05]  /*75b0*/  BSYNC.RECONVERGENT B0 ;  /* 0x0000000000007941 */ /* 0x000fea0003800200 */
.L_x_116:
[----:B------:R-:W-:Y:S06]  /*75c0*/  BAR.SYNC.DEFER_BLOCKING 0x1, 0x80 ;  /* 0x0042000000007b1d */ /* 0x000fec0000010000 */
[----:B------:R-:W2:Y:S01]  /*75d0*/  @P6 SYNCS.PHASECHK.TRANS64.TRYWAIT P0, [R206+URZ+0x50], R207 ;  /* 0x000050cfce0065a7 */ /* 0x000ea200080011ff */
[----:B------:R-:W-:Y:S01]  /*75e0*/  BSSY B1, `(.L_x_118) ;  /* 0x0000023000017945 */ /* 0x000fe20003800000 */
[----:B--2---:R-:W-:Y:S03]  /*75f0*/  @P6 SEL R196, RZ, 0x1, !P0 ;  /* 0x00000001ffc46807 */ /* 0x004fe60004000000 */
[----:B------:R-:W-:Y:S05]  /*7600*/  @!P6 BRA `(.L_x_119) ;  /* 0x000000000080e947 */ /* 0x000fea0003800000 */
[----:B------:R-:W-:Y:S01]  /*7610*/  ISETP.NE.AND P1, PT, R197, RZ, PT ;  /* 0x000000ffc500720c */ /* 0x000fe20003f25270 */
[----:B------:R-:W-:Y:S01]  /*7620*/  BSSY B0, `(.L_x_120) ;  /* 0x000000a000007945 */ /* 0x000fe20003800000 */
[----:B------:R-:W-:Y:S11]  /*7630*/  ISETP.NE.AND P0, PT, R196, RZ, PT ;  /* 0x000000ffc400720c */ /* 0x000ff60003f05270 */
[----:B------:R-:W-:Y:S04]  /*7640*/  @P1 IMAD R0, R181, 0x2000, R186 ;  /* 0x00002000b5001824 */ /* 0x000fe800078e02ba */
[C---:B------:R-:W-:Y:S01]  /*7650*/  @P1 IMAD.IADD R5, R0.reuse, 0x1, R199 ;  /* 0x0000000100051824 */ /* 0x040fe200078e02c7 */
[----:B------:R-:W-:Y:S03]  /*7660*/  @P1 IADD3 R4, PT, PT, R0, R205, RZ ;  /* 0x000000cd00041210 */ /* 0x000fe60007ffe0ff */
[----:B------:R-:W-:Y:S01]  /*7670*/  @P1 IMAD.IADD R2, R198, 0x1, R5 ;  /* 0x00000001c6021824 */ /* 0x000fe200078e0205 */
[----:B------:R-:W-:Y:S06]  /*7680*/  @P0 BRA `(.L_x_121) ;  /* 0x00000000000c0947 */ /* 0x000fec0003800000 */
[----:B------:R-:W-:Y:S04]  /*7690*/  SHF.L.U32 R3, R180, 0x1f, RZ ;  /* 0x0000001fb4037819 */ /* 0x000fe800000006ff */
[----:B------:R-:W2:Y:S02]  /*76a0*/  SYNCS.PHASECHK.TRANS64.TRYWAIT P0, [R206+URZ+0x50], R3 ;  /* 0x00005003ce0075a7 */ /* 0x000ea400080011ff */
[----:B--2---:R-:W-:Y:S05]  /*76b0*/  @!P0 BRA `(.L_x_122) ;  /* 0x0000004c00308947 */ /* 0x004fea0003800000 */
.L_x_121:
[----:B------:R-:W-:Y:S05]  /*76c0*/  BSYNC B0 ;  /* 0x0000000000007941 */ /* 0x000fea0003800000 */
.L_x_120:
[----:B------:R-:W-:Y:S01]  /*76d0*/  ISETP.NE.AND P0, PT, R197, RZ, PT ;  /* 0x000000ffc500720c */ /* 0x000fe20003f05270 */
[----:B--2---:R-:W-:Y:S02]  /*76e0*/  VIADD R206, R206, 0x70 ;  /* 0x00000070cece7836 */ /* 0x004fe40000000000 */
[----:B------:R-:W-:Y:S02]  /*76f0*/  IMAD.U32 R3, RZ, RZ, UR37 ;  /* 0x00000025ff037e24 */ /* 0x000fe4000f8e00ff */
[----:B------:R-:W-:Y:S03]  /*7700*/  VIADD R181, R181, 0x1 ;  /* 0x00000001b5b57836 */ /* 0x000fe60000000000 */
[----:B------:R-:W-:Y:S05]  /*7710*/  PRMT R3, R3, 0x654, R206 ;  /* 0x0000065403037816 */ /* 0x000fea00000000ce */
[----:B------:R2:W3:Y:S04]  /*7720*/  @P0 LDS.128 R148, [R0] ;  /* 0x0000000000940984 */ /* 0x0004e80000000c00 */
[----:B------:R2:W4:Y:S04]  /*7730*/  @P0 LDS.128 R156, [R4+0x20] ;  /* 0x00002000049c0984 */ /* 0x0005280000000c00 */
        /* <DEDUP_REMOVED lines=9> */
[----:B------:R-:W-:Y:S01]  /*77d0*/  SEL R181, R181, RZ, P0 ;  /* 0x000000ffb5b57207 */ /* 0x000fe20000000000 */
[----:B-----5:R5:W-:Y:S02]  /*77e0*/  SYNCS.ARRIVE.TRANS64.RED.A1T0 RZ, [R3+URZ], RZ ;  /* 0x000000ff03ff79a7 */ /* 0x020be400081004ff */
[----:B-----5:R-:W-:Y:S04]  /*77f0*/  SEL R3, RZ, 0x1, P0 ;  /* 0x00000001ff037807 */ /* 0x020fe80000000000 */
[----:B--234-:R-:W-:Y:S02]  /*7800*/  LOP3.LUT R180, R180, R3, RZ, 0x3c, !PT ;  /* 0x00000003b4b47212 */ /* 0x01cfe400078e3cff */
.L_x_119:
[----:B------:R-:W-:Y:S05]  /*7810*/  BSYNC B1 ;  /* 0x0000000000017941 */ /* 0x000fea0003800000 */
.L_x_118:
[----:B------:R-:W-:Y:S01]  /*7820*/  VIADD R0, R80, 0x40 ;  /* 0x0000004050007836 */ /* 0x000fe20000000000 */
[----:B------:R-:W-:Y:S04]  /*7830*/  BSSY.RECONVERGENT B6, `(.L_x_123) ;  /* 0x0000015000067945 */ /* 0x000fe80003800200 */
[----:B------:R-:W-:Y:S04]  /*7840*/  SHF.R.U32.HI R0, RZ, 0x15, R0 ;  /* 0x00000015ff007819 */ /* 0x000fe80000011600 */
[----:B------:R-:W-:Y:S11]  /*7850*/  LOP3.LUT P0, RZ, R0, 0x3, R173, 0x48, !PT ;  /* 0x0000000300ff7812 */ /* 0x000ff600078048ad */
[----:B------:R-:W-:Y:S02]  /*7860*/  @!UPT UIADD3 URZ, UPT, UPT, URZ, URZ, URZ ;  /* 0x000000fffffff290 */ /* 0x000fe4000fffe0ff */
[----:B------:R-:W-:Y:S05]  /*7870*/  @!P0 BRA `(.L_x_124) ;  /* 0x0000000000408947 */ /* 0x000fea0003800000 */
[----:B------:R-:W2:Y:S01]  /*7880*/  LDCU.64 UR8, c[0x4][0x78] ;  /* 0x01000f00ff0877ac */ /* 0x000ea20008000a00 */
[----:B------:R-:W-:Y:S01]  /*7890*/  MOV R3, 0x0 ;  /* 0x0000000000037802 */ /* 0x000fe20000000f00 */
[----:B------:R-:W-:Y:S02]  /*78a0*/  HFMA2 R12, -RZ, RZ, 0, 5.9604644775390625e-08 ;  /* 0x00000001ff0c7431 */ /* 0x000fe400000001ff */
[----:B------:R-:W-:Y:S02]  /*78b0*/  IMAD.MOV.U32 R8, RZ, RZ, 0x192 ;  /* 0x00000192ff087424 */ /* 0x000fe400078e00ff */
[----:B------:R-:W-:Y:S01]  /*78c0*/  IMAD.MOV.U32 R13, RZ, RZ, RZ ;  /* 0x000000ffff0d7224 */ /* 0x000fe200078e00ff */
[----:B------:R-:W3:Y:S01]  /*78d0*/  LDCU.64 UR6, c[0x4][0x80] ;  /* 0x01001000ff0677ac */ /* 0x000ee20008000a00 */
[----:B------:R-:W4:Y:S01]  /*78e0*/  LDC.64 R2, c[0x4][R3] ;  /* 0x0100000003027b82 */ /* 0x000f220000000a00 */
[----:B------:R-:W5:Y:S01]  /*78f0*/  LDCU.64 UR4, c[0x4][0x18] ;  /* 0x01000300ff0477ac */ /* 0x000f620008000a00 */
[----:B--2---:R-:W-:Y:S01]  /*7900*/  MOV R5, UR9 ;  /* 0x0000000900057c02 */ /* 0x004fe20008000f00 */
[----:B------:R-:W-:Y:S01]  /*7910*/  IMAD.U32 R4, RZ, RZ, UR8 ;  /* 0x00000008ff047e24 */ /* 0x000fe2000f8e00ff */
[----:B---3--:R-:W-:Y:S01]  /*7920*/  MOV R7, UR7 ;  /* 0x0000000700077c02 */ /* 0x008fe20008000f00 */
[----:B------:R-:W-:Y:S01]  /*7930*/  IMAD.U32 R6, RZ, RZ, UR6 ;  /* 0x00000006ff067e24 */ /* 0x000fe2000f8e00ff */
[----:B-----5:R-:W-:Y:S01]  /*7940*/  MOV R11, UR5 ;  /* 0x00000005000b7c02 */ /* 0x020fe20008000f00 */
[----:B------:R-:W-:Y:S02]  /*7950*/  IMAD.U32 R10, RZ, RZ, UR4 ;  /* 0x00000004ff0a7e24 */ /* 0x000fe4000f8e00ff */
[----:B------:R-:W-:Y:S07]  /*7960*/  LEPC R20, `(.L_x_124) ;  /* 0x000000001014794e */ /* 0x000fee0000000000 */
[----:B-1--4-:R-:W-:Y:S05]  /*7970*/  CALL.ABS.NOINC R2 ;  /* 0x0000000002007343 */ /* 0x012fea0003c00000 */
.L_x_124:
[----:B------:R-:W-:Y:S05]  /*7980*/  BSYNC.RECONVERGENT B6 ;  /* 0x0000000000067941 */ /* 0x000fea0003800200 */
.L_x_123:
[----:B------:R-:W-:Y:S01]  /*7990*/  F2FP.F16.E5M2.UNPACK_B R4, R149 ;  /* 0x00000095ff04723e */ /* 0x000fe200020004ff */
[----:B------:R-:W-:Y:S05]  /*79a0*/  WARPSYNC.ALL ;  /* 0x0000000000007948 */ /* 0x000fea0003800000 */
[----:B------:R-:W-:Y:S01]  /*79b0*/  R2UR UR4, R80 ;  /* 0x00000000500472ca */ /* 0x000fe200000e0000 */
[--C-:B------:R-:W-:Y:S01]  /*79c0*/  HADD2.F32 R88, -RZ, R4.reuse.H0_H0 ;  /* 0x20000004ff587230 */ /* 0x100fe20000004100 */
[-C--:B------:R-:W-:Y:S01]  /*79d0*/  F2FP.F16.E5M2.UNPACK_B R0, R148.reuse ;  /* 0x00000094ff00723e */ /* 0x080fe200020004ff */
[----:B------:R-:W-:Y:S01]  /*79e0*/  HADD2.F32 R83, -RZ, R4.H1_H1 ;  /* 0x30000004ff537230 */ /* 0x000fe20000004100 */
[----:B------:R-:W-:Y:S01]  /*79f0*/  F2FP.F16.E5M2.UNPACK_B R4, R151 ;  /* 0x00000097ff04723e */ /* 0x000fe200020004ff */
[----:B------:R-:W-:Y:S01]  /*7a00*/  BSSY.RECONVERGENT B0, `(.L_x_125) ;  /* 0x0000116000007945 */ /* 0x000fe20003800200 */
[----:B------:R-:W-:Y:S01]  /*7a10*/  F2FP.F16.E5M2.UNPACK_B R3, R148.H1 ;  /* 0x00000094ff03723e */ /* 0x000fe200030004ff */
[--C-:B------:R-:W-:Y:S01]  /*7a20*/  HADD2.F32 R2, -RZ, R0.reuse.H0_H0 ;  /* 0x20000000ff027230 */ /* 0x100fe20000004100 */
[----:B-1----:R-:W-:Y:S01]  /*7a30*/  F2FP.F16.E5M2.UNPACK_B R135, R162 ;  /* 0x000000a2ff87723e */ /* 0x002fe200020004ff */
[----:B------:R-:W-:Y:S01]  /*7a40*/  HADD2.F32 R82, -RZ, R0.H1_H1 ;  /* 0x30000000ff527230 */ /* 0x000fe20000004100 */
[----:B------:R-:W-:Y:S01]  /*7a50*/  F2FP.F16.E5M2.UNPACK_B R0, R149.H1 ;  /* 0x00000095ff00723e */ /* 0x000fe200030004ff */
[--C-:B------:R-:W-:Y:S01]  /*7a60*/  HADD2.F32 R84, -RZ, R3.reuse.H0_H0 ;  /* 0x20000003ff547230 */ /* 0x100fe20000004100 */
[----:B------:R-:W-:Y:S01]  /*7a70*/  F2FP.F16.E5M2.UNPACK_B R125, R159.H1 ;  /* 0x0000009fff7d723e */ /* 0x000fe200030004ff */
[----:B------:R-:W-:Y:S01]  /*7a80*/  HADD2.F32 R86, -RZ, R3.H1_H1 ;  /* 0x30000003ff567230 */ /* 0x000fe20000004100 */
[-C--:B------:R-:W-:Y:S01]  /*7a90*/  F2FP.F16.E5M2.UNPACK_B R3, R150.reuse ;  /* 0x00000096ff03723e */ /* 0x080fe200020004ff */
[--C-:B------:R-:W-:Y:S01]  /*7aa0*/  HADD2.F32 R90, -RZ, R0.reuse.H0_H0 ;  /* 0x20000000ff5a7230 */ /* 0x100fe20000004100 */
[----:B------:R-:W-:Y:S01]  /*7ab0*/  ISETP.NE.AND P0, PT, R189, RZ, PT ;  /* 0x000000ffbd00720c */ /* 0x000fe20003f05270 */
[----:B------:R-:W-:Y:S01]  /*7ac0*/  HADD2.F32 R85, -RZ, R0.H1_H1 ;  /* 0x30000000ff557230 */ /* 0x000fe20000004100 */
[----:B------:R-:W-:Y:S01]  /*7ad0*/  F2FP.F16.E5M2.UNPACK_B R0, R150.H1 ;  /* 0x00000096ff00723e */ /* 0x000fe200030004ff */
[--C-:B------:R-:W-:Y:S01]  /*7ae0*/  HADD2.F32 R92, -RZ, R3.reuse.H0_H0 ;  /* 0x20000003ff5c7230 */ /* 0x100fe20000004100 */
[----:B------:R-:W-:Y:S01]  /*7af0*/  ISETP.NE.AND P6, PT, R204, RZ, PT ;  /* 0x000000ffcc00720c */ /* 0x000fe20003fc5270 */
[----:B------:R-:W-:Y:S01]  /*7b00*/  HADD2.F32 R87, -RZ, R3.H1_H1 ;  /* 0x30000003ff577230 */ /* 0x000fe20000004100 */
[----:B------:R-:W-:Y:S01]  /*7b10*/  F2FP.F16.E5M2.UNPACK_B R3, R151.H1 ;  /* 0x00000097ff03723e */ /* 0x000fe200030004ff */
[--C-:B------:R-:W-:Y:S02]  /*7b20*/  HADD2.F32 R94, -RZ, R0.reuse.H0_H0 ;  /* 0x20000000ff5e7230 */ /* 0x100fe40000004100 */
[----:B------:R-:W-:Y:S01]  /*7b30*/  HADD2.F32 R89, -RZ, R0.H1_H1 ;  /* 0x30000000ff597230 */ /* 0x000fe20000004100 */
[-C--:B------:R-:W-:Y:S01]  /*7b40*/  F2FP.F16.E5M2.UNPACK_B R0, R152.reuse ;  /* 0x00000098ff00723e */ /* 0x080fe200020004ff */
[--C-:B------:R-:W-:Y:S02]  /*7b50*/  HADD2.F32 R96, -RZ, R4.reuse.H0_H0 ;  /* 0x20000004ff607230 */ /* 0x100fe40000004100 */
[----:B------:R-:W-:Y:S01]  /*7b60*/  HADD2.F32 R91, -RZ, R4.H1_H1 ;  /* 0x30000004ff5b7230 */ /* 0x000fe20000004100 */
[-C--:B------:R-:W-:Y:S01]  /*7b70*/  F2FP.F16.E5M2.UNPACK_B R4, R153.reuse ;  /* 0x00000099ff04723e */ /* 0x080fe200020004ff */
[--C-:B------:R-:W-:Y:S02]  /*7b80*/  HADD2.F32 R100, -RZ, R0.reuse.H0_H0 ;  /* 0x20000000ff647230 */ /* 0x100fe40000004100 */
[----:B------:R-:W-:Y:S01]  /*7b90*/  HADD2.F32 R95, -RZ, R0.H1_H1 ;  /* 0x30000000ff5f7230 */ /* 0x000fe20000004100 */
[----:B------:R-:W-:Y:S01]  /*7ba0*/  F2FP.F16.E5M2.UNPACK_B R0, R153.H1 ;  /* 0x00000099ff00723e */ /* 0x000fe200030004ff */
[--C-:B------:R-:W-:Y:S02]  /*7bb0*/  HADD2.F32 R98, -RZ, R3.reuse.H0_H0 ;  /* 0x20000003ff627230 */ /* 0x100fe40000004100 */
[----:B------:R-:W-:Y:S01]  /*7bc0*/  HADD2.F32 R93, -RZ, R3.H1_H1 ;  /* 0x30000003ff5d7230 */ /* 0x000fe20000004100 */
[----:B------:R-:W-:Y:S01]  /*7bd0*/  F2FP.F16.E5M2.UNPACK_B R3, R152.H1 ;  /* 0x00000098ff03723e */ /* 0x000fe200030004ff */
[--C-:B------:R-:W-:Y:S02]  /*7be0*/  HADD2.F32 R106, -RZ, R0.reuse.H0_H0 ;  /* 0x20000000ff6a7230 */ /* 0x100fe40000004100 */
[----:B------:R-:W-:Y:S01]  /*7bf0*/  HADD2.F32 R101, -RZ, R0.H1_H1 ;  /* 0x30000000ff657230 */ /* 0x000fe20000004100 */
[-C--:B------:R-:W-:Y:S01]  /*7c00*/  F2FP.F16.E5M2.UNPACK_B R0, R154.reuse.H1 ;  /* 0x0000009aff00723e */ /* 0x080fe200030004ff */
[--C-:B------:R-:W-:Y:S02]  /*7c10*/  HADD2.F32 R104, -RZ, R4.reuse.H0_H0 ;  /* 0x20000004ff687230 */ /* 0x100fe40000004100 */
[----:B------:R-:W-:Y:S01]  /*7c20*/  HADD2.F32 R99, -RZ, R4.H1_H1 ;  /* 0x30000004ff637230 */ /* 0x000fe20000004100 */
[----:B------:R-:W-:Y:S01]  /*7c30*/  F2FP.F16.E5M2.UNPACK_B R4, R155 ;  /* 0x0000009bff04723e */ /* 0x000fe200020004ff */
[--C-:B------:R-:W-:Y:S02]  /*7c40*/  HADD2.F32 R102, -RZ, R3.reuse.H0_H0 ;  /* 0x20000003ff667230 */ /* 0x100fe40000004100 */
[----:B------:R-:W-:Y:S01]  /*7c50*/  HADD2.F32 R97, -RZ, R3.H1_H1 ;  /* 0x30000003ff617230 */ /* 0x000fe20000004100 */
[----:B------:R-:W-:Y:S01]  /*7c60*/  F2FP.F16.E5M2.UNPACK_B R3, R154 ;  /* 0x0000009aff03723e */ /* 0x000fe200020004ff */
[--C-:B------:R-:W-:Y:S02]  /*7c70*/  HADD2.F32 R110, -RZ, R0.reuse.H0_H0 ;  /* 0x20000000ff6e7230 */ /* 0x100fe40000004100 */
[----:B------:R-:W-:Y:S01]  /*7c80*/  HADD2.F32 R105, -RZ, R0.H1_H1 ;  /* 0x30000000ff697230 */ /* 0x000fe20000004100 */
[-C--:B------:R-:W-:Y:S01]  /*7c90*/  F2FP.F16.E5M2.UNPACK_B R0, R156.reuse ;  /* 0x0000009cff00723e */ /* 0x080fe200020004ff */
[--C-:B------:R-:W-:Y:S02]  /*7ca0*/  HADD2.F32 R112, -RZ, R4.reuse.H0_H0 ;  /* 0x20000004ff707230 */ /* 0x100fe40000004100 */
[----:B------:R-:W-:Y:S01]  /*7cb0*/  HADD2.F32 R107, -RZ, R4.H1_H1 ;  /* 0x30000004ff6b7230 */ /* 0x000fe20000004100 */
[----:B------:R-:W-:Y:S01]  /*7cc0*/  F2FP.F16.E5M2.UNPACK_B R4, R157 ;  /* 0x0000009dff04723e */ /* 0x000fe200020004ff */
[--C-:B------:R-:W-:Y:S02]  /*7cd0*/  HADD2.F32 R108, -RZ, R3.reuse.H0_H0 ;  /* 0x20000003ff6c7230 */ /* 0x100fe40000004100 */
[----:B------:R-:W-:Y:S01]  /*7ce0*/  HADD2.F32 R103, -RZ, R3.H1_H1 ;  /* 0x30000003ff677230 */ /* 0x000fe20000004100 */
[----:B------:R-:W-:Y:S01]  /*7cf0*/  F2FP.F16.E5M2.UNPACK_B R3, R155.H1 ;  /* 0x0000009bff03723e */ /* 0x000fe200030004ff */
[--C-:B------:R-:W-:Y:S02]  /*7d00*/  HADD2.F32 R116, -RZ, R0.reuse.H0_H0 ;  /* 0x20000000ff747230 */ /* 0x100fe40000004100 */
[----:B------:R-:W-:Y:S01]  /*7d10*/  HADD2.F32 R111, -RZ, R0.H1_H1 ;  /* 0x30000000ff6f7230 */ /* 0x000fe20000004100 */
[----:B------:R-:W-:Y:S01]  /*7d20*/  F2FP.F16.E5M2.UNPACK_B R0, R156.H1 ;  /* 0x0000009cff00723e */ /* 0x000fe200030004ff */
[--C-:B------:R-:W-:Y:S02]  /*7d30*/  HADD2.F32 R120, -RZ, R4.reuse.H0_H0 ;  /* 0x20000004ff787230 */ /* 0x100fe40000004100 */
[----:B------:R-:W-:Y:S02]  /*7d40*/  HADD2.F32 R115, -RZ, R4.H1_H1 ;  /* 0x30000004ff737230 */ /* 0x000fe40000004100 */
[--C-:B------:R-:W-:Y:S01]  /*7d50*/  HADD2.F32 R114, -RZ, R3.reuse.H0_H0 ;  /* 0x20000003ff727230 */ /* 0x100fe20000004100 */
[----:B------:R-:W1:Y:S01]  /*7d60*/  LDTM.x64 R4, tmem[UR4+0x40] ;  /* 0x00004004000479ee */ /* 0x000e620008340000 */
[----:B------:R-:W-:Y:S01]  /*7d70*/  HADD2.F32 R109, -RZ, R3.H1_H1 ;  /* 0x30000003ff6d7230 */ /* 0x000fe20000004100 */
[----:B------:R-:W-:Y:S01]  /*7d80*/  F2FP.F16.E5M2.UNPACK_B R3, R157.H1 ;  /* 0x0000009dff03723e */ /* 0x000fe200030004ff */
        /* <DEDUP_REMOVED lines=14> */
[----:B------:R-:W-:Y:S01]  /*7e70*/  F2FP.F16.E5M2.UNPACK_B R0, R160.H1 ;  /* 0x000000a0ff00723e */ /* 0x000fe200030004ff */
[--C-:B------:R-:W-:Y:S02]  /*7e80*/  HADD2.F32 R132, -RZ, R3.reuse.H0_H0 ;  /* 0x20000003ff847230 */ /* 0x100fe40000004100 */
[C---:B-1----:R-:W-:Y:S01]  /*7e90*/  FMUL R7, R78.reuse, R7 ;  /* 0x000000074e077220 */ /* 0x042fe20000400000 */
        /* <DEDUP_REMOVED lines=10> */
[C---:B------:R-:W-:Y:S01]  /*7f40*/  FMUL R0, R78.reuse, R4 ;  /* 0x000000044e007220 */ /* 0x040fe20000400000 */
[--C-:B------:R-:W-:Y:S01]  /*7f50*/  HADD2.F32 R140, -RZ, R135.reuse.H0_H0 ;  /* 0x20000087ff8c7230 */ /* 0x100fe20000004100 */
[----:B------:R-:W-:Y:S01]  /*7f60*/  F2FP.F16.E5M2.UNPACK_B R4, R163 ;  /* 0x000000a3ff04723e */ /* 0x000fe200020004ff */
[----:B------:R-:W-:Y:S02]  /*7f70*/  HADD2.F32 R135, -RZ, R135.H1_H1 ;  /* 0x30000087ff877230 */ /* 0x000fe40000004100 */
[C---:B------:R-:W-:Y:S01]  /*7f80*/  FFMA R0, R81.reuse, R2, R0 ;  /* 0x0000000251007223 */ /* 0x040fe20000000000 */
[C---:B------:R-:W-:Y:S01]  /*7f90*/  FMUL R2, R78.reuse, R5 ;  /* 0x000000054e027220 */ /* 0x040fe20000400000 */
[--C-:B------:R-:W-:Y:S01]  /*7fa0*/  HADD2.F32 R142, -RZ, R3.reuse.H0_H0 ;  /* 0x20000003ff8e7230 */ /* 0x100fe20000004100 */
[----:B------:R-:W-:Y:S01]  /*7fb0*/  F2FP.F16.E5M2.UNPACK_B R5, R163.H1 ;  /* 0x000000a3ff05723e */ /* 0x000fe200030004ff */
[----:B------:R-:W-:Y:S02]  /*7fc0*/  HADD2.F32 R137, -RZ, R3.H1_H1 ;  /* 0x30000003ff897230 */ /* 0x000fe40000004100 */
[C---:B------:R-:W-:Y:S01]  /*7fd0*/  FFMA R2, R81.reuse, R82, R2 ;  /* 0x0000005251027223 */ /* 0x040fe20000000002 */
[--C-:B------:R-:W-:Y:S02]  /*7fe0*/  HADD2.F32 R82, -RZ, R4.reuse.H0_H0 ;  /* 0x20000004ff527230 */ /* 0x100fe40000004100 */
[C---:B------:R-:W-:Y:S01]  /*7ff0*/  FMUL R3, R78.reuse, R6 ;  /* 0x000000064e037220 */ /* 0x040fe20000400000 */
[----:B------:R-:W-:Y:S02]  /*8000*/  HADD2.F32 R139, -RZ, R4.H1_H1 ;  /* 0x30000004ff8b7230 */ /* 0x000fe40000004100 */
[C---:B------:R-:W-:Y:S01]  /*8010*/  FMUL R4, R78.reuse, R9 ;  /* 0x000000094e047220 */ /* 0x040fe20000400000 */
[--C-:B------:R-:W-:Y:S02]  /*8020*/  HADD2.F32 R141, -RZ, R5.reuse.H1_H1 ;  /* 0x30000005ff8d7230 */ /* 0x100fe40000004100 */
[C---:B------:R-:W-:Y:S01]  /*8030*/  FFMA R3, R81.reuse, R84, R3 ;  /* 0x0000005451037223 */ /* 0x040fe20000000003 */
[----:B------:R-:W-:Y:S01]  /*8040*/  FFMA R7, R81, R86, R7 ;  /* 0x0000005651077223 */ /* 0x000fe20000000007 */
[----:B------:R-:W-:Y:S02]  /*8050*/  HADD2.F32 R84, -RZ, R5.H0_H0 ;  /* 0x20000005ff547230 */ /* 0x000fe40000004100 */
[C---:B------:R-:W-:Y:S01]  /*8060*/  FMUL R5, R78.reuse, R10 ;  /* 0x0000000a4e057220 */ /* 0x040fe20000400000 */
[C---:B------:R-:W-:Y:S01]  /*8070*/  FMUL R6, R78.reuse, R11 ;  /* 0x0000000b4e067220 */ /* 0x040fe20000400000 */
[C---:B------:R-:W-:Y:S01]  /*8080*/  FMUL R11, R78.reuse, R16 ;  /* 0x000000104e0b7220 */ /* 0x040fe20000400000 */
[----:B------:R-:W-:Y:S01]  /*8090*/  F2FP.SATFINITE.E5M2.F32.PACK_AB_MERGE_C R143, R7, R3, RZ ;  /* 0x00000003078f723e */ /* 0x000fe200048060ff */
[C---:B------:R-:W-:Y:S01]  /*80a0*/  FMUL R3, R78.reuse, R8 ;  /* 0x000000084e037220 */ /* 0x040fe20000400000 */
[C---:B------:R-:W-:Y:S01]  /*80b0*/  FMUL R7, R78.reuse, R12 ;  /* 0x0000000c4e077220 */ /* 0x040fe20000400000 */
[C---:B------:R-:W-:Y:S01]  /*80c0*/  FMUL R8, R78.reuse, R13 ;  /* 0x0000000d4e087220 */ /* 0x040fe20000400000 */
[C---:B------:R-:W-:Y:S01]  /*80d0*/  FMUL R12, R78.reuse, R17 ;  /* 0x000000114e0c7220 */ /* 0x040fe20000400000 */
[C---:B------:R-:W-:Y:S01]  /*80e0*/  FFMA R3, R81.reuse, R88, R3 ;  /* 0x0000005851037223 */ /* 0x040fe20000000003 */
[C---:B------:R-:W-:Y:S01]  /*80f0*/  FFMA R4, R81.reuse, R83, R4 ;  /* 0x0000005351047223 */ /* 0x040fe20000000004 */
[C---:B------:R-:W-:Y:S01]  /*8100*/  FFMA R5, R81.reuse, R90, R5 ;  /* 0x0000005a51057223 */ /* 0x040fe20000000005 */
[C---:B------:R-:W-:Y:S01]  /*8110*/  FFMA R6, R81.reuse, R85, R6 ;  /* 0x0000005551067223 */ /* 0x040fe20000000006 */
[C---:B------:R-:W-:Y:S01]  /*8120*/  FFMA R7, R81.reuse, R92, R7 ;  /* 0x0000005c51077223 */ /* 0x040fe20000000007 */
[C---:B------:R-:W-:Y:S01]  /*8130*/  FFMA R8, R81.reuse, R87, R8 ;  /* 0x0000005751087223 */ /* 0x040fe20000000008 */
[C---:B------:R-:W-:Y:S01]  /*8140*/  FMUL R16, R78.reuse, R21 ;  /* 0x000000154e107220 */ /* 0x040fe20000400000 */
[----:B------:R-:W-:Y:S01]  /*8150*/  FMUL R9, R78, R14 ;  /* 0x0000000e4e097220 */ /* 0x000fe20000400000 */
[----:B------:R-:W-:Y:S01]  /*8160*/  F2FP.SATFINITE.E5M2.F32.PACK_AB_MERGE_C R5, R6, R5, RZ ;  /* 0x000000050605723e */ /* 0x000fe200048060ff */
[C---:B------:R-:W-:Y:S01]  /*8170*/  FMUL R10, R78.reuse, R15 ;  /* 0x0000000f4e0a7220 */ /* 0x040fe20000400000 */
[C---:B------:R-:W-:Y:S01]  /*8180*/  FMUL R15, R78.reuse, R20 ;  /* 0x000000144e0f7220 */ /* 0x040fe20000400000 */
[C---:B------:R-:W-:Y:S01]  /*8190*/  FFMA R9, R81.reuse, R94, R9 ;  /* 0x0000005e51097223 */ /* 0x040fe20000000009 */
[C---:B------:R-:W-:Y:S01]  /*81a0*/  FMUL R20, R78.reuse, R25 ;  /* 0x000000194e147220 */ /* 0x040fe20000400000 */
[C---:B------:R-:W-:Y:S01]  /*81b0*/  FFMA R10, R81.reuse, R89, R10 ;  /* 0x00000059510a7223 */ /* 0x040fe2000000000a */
[C---:B------:R-:W-:Y:S01]  /*81c0*/  FFMA R11, R81.reuse, R96, R11 ;  /* 0x00000060510b7223 */ /* 0x040fe2000000000b */
[C---:B------:R-:W-:Y:S01]  /*81d0*/  FFMA R12, R81.reuse, R91, R12 ;  /* 0x0000005b510c7223 */ /* 0x040fe2000000000c */
[C---:B------:R-:W-:Y:S01]  /*81e0*/  FMUL R13, R78.reuse, R18 ;  /* 0x000000124e0d7220 */ /* 0x040fe20000400000 */
[----:B------:R-:W-:Y:S01]  /*81f0*/  FMUL R14, R78, R19 ;  /* 0x000000134e0e7220 */ /* 0x000fe20000400000 */
[----:B------:R-:W-:Y:S01]  /*8200*/  F2FP.SATFINITE.E5M2.F32.PACK_AB_MERGE_C R9, R10, R9, RZ ;  /* 0x000000090a09723e */ /* 0x000fe200048060ff */
[C---:B------:R-:W-:Y:S01]  /*8210*/  FMUL R19, R78.reuse, R24 ;  /* 0x000000184e137220 */ /* 0x040fe20000400000 */
        /* <DEDUP_REMOVED lines=17> */
[----:B------:R-:W-:Y:S01]  /*8330*/  FMUL R27, R78, R32 ;  /* 0x000000204e1b7220 */ /* 0x000fe20000400000 */
[C---:B------:R-:W-:Y:S01]  /*8340*/  FFMA R21, R81.reuse, R106, R21 ;  /* 0x0000006a51157223 */ /* 0x040fe20000000015 */
[C---:B------:R-:W-:Y:S01]  /*8350*/  FFMA R22, R81.reuse, R101, R22 ;  /* 0x0000006551167223 */ /* 0x040fe20000000016 */
[----:B------:R-:W-:Y:S01]  /*8360*/  F2FP.SATFINITE.E5M2.F32.PACK_AB_MERGE_C R16, R16, R15, R17 ;  /* 0x0000000f1010723e */ /* 0x000fe20004806011 */
[C---:B------:R-:W-:Y:S01]  /*8370*/  FFMA R23, R81.reuse, R108, R23 ;  /* 0x0000006c51177223 */ /* 0x040fe20000000017 */
[C---:B------:R-:W-:Y:S01]  /*8380*/  FFMA R24, R81.reuse, R103, R24 ;  /* 0x0000006751187223 */ /* 0x040fe20000000018 */
[----:B------:R-:W-:Y:S01]  /*8390*/  FMUL R32, R78, R37 ;  /* 0x000000254e207220 */ /* 0x000fe20000400000 */
[----:B------:R-:W-:Y:S01]  /*83a0*/  F2FP.SATFINITE.E5M2.F32.PACK_AB_MERGE_C R21, R22, R21, RZ ;  /* 0x000000151615723e */ /* 0x000fe200048060ff */
[C---:B------:R-:W-:Y:S01]  /*83b0*/  FMUL R25, R78.reuse, R30 ;  /* 0x0000001e4e197220 */ /* 0x040fe20000400000 */
[C---:B------:R-:W-:Y:S01]  /*83c0*/  FMUL R26, R78.reuse, R31 ;  /* 0x0000001f4e1a7220 */ /* 0x040fe20000400000 */
[----:B------:R-:W-:Y:S01]  /*83d0*/  FMUL R31, R78, R36 ;  /* 0x000000244e1f7220 */ /* 0x000fe20000400000 */
[----:B------:R-:W-:Y:S01]  /*83e0*/  F2FP.SATFINITE.E5M2.F32.PACK_AB_MERGE_C R17, R20, R19, R21 ;  /* 0x000000131411723e */ /* 0x000fe20004806015 */
        /* <DEDUP_REMOVED lines=8> */
[----:B------:R-:W-:Y:S01]  /*8470*/  FMUL R35, R78, R40 ;  /* 0x000000284e237220 */ /* 0x000fe20000400000 */
[C---:B------:R-:W-:Y:S01]  /*8480*/  FFMA R29, R81.reuse, R114, R29 ;  /* 0x00000072511d7223 */ /* 0x040fe2000000001d */
[----:B------:R-:W-:Y:S01]  /*8490*/  F2FP.SATFINITE.E5M2.F32.PACK_AB_MERGE_C R18, R24, R23, R18 ;  /* 0x000000171812723e */ /* 0x000fe20004806012 */
        /* <DEDUP_REMOVED lines=22> */
[C---:B------:R-:W-:Y:S01]  /*8600*/  FMUL R41, R78.reuse, R46 ;  /* 0x0000002e4e297220 */ /* 0x040fe20000400000 */
[C---:B------:R-:W-:Y:S01]  /*8610*/  FMUL R42, R78.reuse, R47 ;  /* 0x0000002f4e2a7220 */ /* 0x040fe20000400000 */
[C---:B------:R-:W-:Y:S01]  /*8620*/  FFMA R40, R81.reuse, R119, R40 ;  /* 0x0000007751287223 */ /* 0x040fe20000000028 */
[--C-:B------:R-:W-:Y:S02]  /*8630*/  HADD2.F32 R130, -RZ, R125.reuse.H0_H0 ;  /* 0x2000007dff827230 */ /* 0x100fe40000004100 */
[C---:B------:R-:W-:Y:S01]  /*8640*/  FFMA R41, R81.reuse, R126, R41 ;  /* 0x0000007e51297223 */ /* 0x040fe20000000029 */
[----:B------:R-:W-:Y:S02]  /*8650*/  HADD2.F32 R125, -RZ, R125.H1_H1 ;  /* 0x3000007dff7d7230 */ /* 0x000fe40000004100 */
[C---:B------:R-:W-:Y:S01]  /*8660*/  FMUL R45, R78.reuse, R50 ;  /* 0x000000324e2d7220 */ /* 0x040fe20000400000 */
[C---:B------:R-:W-:Y:S01]  /*8670*/  FFMA R42, R81.reuse, R121, R42 ;  /* 0x00000079512a7223 */ /* 0x040fe2000000002a */
[C---:B------:R-:W-:Y:S01]  /*8680*/  FMUL R46, R78.reuse, R51 ;  /* 0x000000334e2e7220 */ /* 0x040fe20000400000 */
[C---:B------:R-:W-:Y:S01]  /*8690*/  FFMA R43, R81.reuse, R128, R43 ;  /* 0x00000080512b7223 */ /* 0x040fe2000000002b */
[C---:B------:R-:W-:Y:S01]  /*86a0*/  FMUL R47, R78.reuse, R52 ;  /* 0x000000344e2f7220 */ /* 0x040fe20000400000 */
        /* <DEDUP_REMOVED lines=10> */
[C---:B------:R-:W-:Y:S01]  /*8750*/  FFMA R45, R81.reuse, R130, R45 ;  /* 0x00000082512d7223 */ /* 0x040fe2000000002d */
[C---:B------:R-:W-:Y:S01]  /*8760*/  FMUL R59, R78.reuse, R64 ;  /* 0x000000404e3b7220 */ /* 0x040fe20000400000 */
[C---:B------:R-:W-:Y:S01]  /*8770*/  FMUL R60, R78.reuse, R65 ;  /* 0x000000414e3c7220 */ /* 0x040fe20000400000 */
[C---:B------:R-:W-:Y:S01]  /*8780*/  FMUL R61, R78.reuse, R66 ;  /* 0x000000424e3d7220 */ /* 0x040fe20000400000 */
[----:B------:R-:W-:Y:S01]  /*8790*/  FMUL R62, R78, R67 ;  /* 0x000000434e3e7220 */ /* 0x000fe20000400000 */
[C---:B------:R-:W-:Y:S01]  /*87a0*/  FFMA R46, R81.reuse, R125, R46 ;  /* 0x0000007d512e7223 */ /* 0x040fe2000000002e */
[----:B------:R-:W-:Y:S01]  /*87b0*/  F2FP.SATFINITE.E5M2.F32.PACK_AB_MERGE_C R64, R2, R0, R143 ;  /* 0x000000000240723e */ /* 0x000fe2000480608f */
[C---:B------:R-:W-:Y:S01]  /*87c0*/  FFMA R47, R81.reuse, R132, R47 ;  /* 0x00000084512f7223 */ /* 0x040fe2000000002f */
[----:B------:R-:W-:Y:S01]  /*87d0*/  F2FP.SATFINITE.E5M2.F32.PACK_AB_MERGE_C R65, R4, R3, R5 ;  /* 0x000000030441723e */ /* 0x000fe20004806005 */
[C---:B------:R-:W-:Y:S01]  /*87e0*/  FFMA R48, R81.reuse, R127, R48 ;  /* 0x0000007f51307223 */ /* 0x040fe20000000030 */
[----:B------:R-:W-:Y:S01]  /*87f0*/  F2FP.SATFINITE.E5M2.F32.PACK_AB_MERGE_C R66, R8, R7, R9 ;  /* 0x000000070842723e */ /* 0x000fe20004806009 */
[C---:B------:R-:W-:Y:S01]  /*8800*/  FFMA R49, R81.reuse, R134, R49 ;  /* 0x0000008651317223 */ /* 0x040fe20000000031 */
[----:B------:R-:W-:Y:S01]  /*8810*/  F2FP.SATFINITE.E5M2.F32.PACK_AB_MERGE_C R67, R12, R11, R13 ;  /* 0x0000000b0c43723e */ /* 0x000fe2000480600d */
[----:B------:R-:W-:Y:S01]  /*8820*/  FMUL R53, R78, R58 ;  /* 0x0000003a4e357220 */ /* 0x000fe20000400000 */
[C---:B------:R-:W-:Y:S01]  /*8830*/  FFMA R50, R81.reuse, R129, R50 ;  /* 0x0000008151327223 */ /* 0x040fe20000000032 */
[C---:B------:R-:W-:Y:S01]  /*8840*/  FFMA R51, R81.reuse, R136, R51 ;  /* 0x0000008851337223 */ /* 0x040fe20000000033 */
[C---:B------:R-:W-:Y:S01]  /*8850*/  FFMA R52, R81.reuse, R131, R52 ;  /* 0x0000008351347223 */ /* 0x040fe20000000034 */
[----:B------:R1:W-:Y:S01]  /*8860*/  STS.128 [R172+UR49+0xa200], R64 ;  /* 0x00a20040ac007988 */ /* 0x0003e20008000c31 */
[C---:B------:R-:W-:Y:S01]  /*8870*/  FFMA R53, R81.reuse, R138, R53 ;  /* 0x0000008a51357223 */ /* 0x040fe20000000035 */
[----:B------:R-:W-:Y:S01]  /*8880*/  F2FP.SATFINITE.E5M2.F32.PACK_AB_MERGE_C R37, R38, R37, RZ ;  /* 0x000000252625723e */ /* 0x000fe200048060ff */
[C---:B------:R-:W-:Y:S01]  /*8890*/  FFMA R54, R81.reuse, R133, R54 ;  /* 0x0000008551367223 */ /* 0x040fe20000000036 */
[----:B------:R-:W-:Y:S01]  /*88a0*/  FMUL R58, R78, R63 ;  /* 0x0000003f4e3a7220 */ /* 0x000fe20000400000 */
[C---:B------:R-:W-:Y:S01]  /*88b0*/  FFMA R55, R81.reuse, R140, R55 ;  /* 0x0000008c51377223 */ /* 0x040fe20000000037 */
[C---:B------:R-:W-:Y:S01]  /*88c0*/  FFMA R56, R81.reuse, R135, R56 ;  /* 0x0000008751387223 */ /* 0x040fe20000000038 */
[C---:B------:R-:W-:Y:S01]  /*88d0*/  FFMA R57, R81.reuse, R142, R57 ;  /* 0x0000008e51397223 */ /* 0x040fe20000000039 */
[----:B------:R1:W-:Y:S01]  /*88e0*/  STS.128 [R193+0xa010], R16 ;  /* 0x00a01010c1007388 */ /* 0x0003e20000000c00 */
[----:B------:R-:W-:Y:S01]  /*88f0*/  F2FP.SATFINITE.E5M2.F32.PACK_AB_MERGE_C R33, R36, R35, R37 ;  /* 0x000000232421723e */ /* 0x000fe20004806025 */
[C---:B------:R-:W-:Y:S01]  /*8900*/  FFMA R58, R81.reuse, R137, R58 ;  /* 0x00000089513a7223 */ /* 0x040fe2000000003a */
[----:B------:R-:W-:Y:S01]  /*8910*/  F2FP.SATFINITE.E5M2.F32.PACK_AB_MERGE_C R34, R42, R41, RZ ;  /* 0x000000292a22723e */ /* 0x000fe200048060ff */
[C---:B------:R-:W-:Y:S01]  /*8920*/  FFMA R59, R81.reuse, R82, R59 ;  /* 0x00000052513b7223 */ /* 0x040fe2000000003b */
[----:B------:R-:W-:Y:S01]  /*8930*/  F2FP.SATFINITE.E5M2.F32.PACK_AB_MERGE_C R35, R46, R45, RZ ;  /* 0x0000002d2e23723e */ /* 0x000fe200048060ff */
        /* <DEDUP_REMOVED lines=25> */
[----:B------:R-:W-:Y:S02]  /*8ad0*/  UIADD3 UR8, UP0, UPT, UR52, 0x680, URZ ;  /* 0x0000068034087890 */ /* 0x000fe4000ff1e0ff */
[----:B------:R-:W-:Y:S02]  /*8ae0*/  UIADD3 UR5, UPT, UPT, UR41, 0x40, URZ ;  /* 0x0000004029057890 */ /* 0x000fe4000fffe0ff */
[----:B------:R-:W-:Y:S02]  /*8af0*/  UIADD3 UR4, UPT, UPT, UR49, 0xa200, URZ ;  /* 0x0000a20031047890 */ /* 0x000fe4000fffe0ff */
[----:B------:R-:W-:Y:S01]  /*8b00*/  UIADD3.X UR9, UPT, UPT, URZ, UR53, URZ, UP0, !UPT ;  /* 0x00000035ff097290 */ /* 0x000fe200087fe4ff */
[----:B------:R-:W-:Y:S01]  /*8b10*/  UMOV UR6, UR42 ;  /* 0x0000002a00067c82 */ /* 0x000fe20008000000 */
[----:B------:R-:W-:Y:S07]  /*8b20*/  UMOV UR7, UR36 ;  /* 0x0000002400077c82 */ /* 0x000fee0008000000 */
[----:B------:R2:W-:Y:S01]  /*8b30*/  UTMASTG.3D [UR4], [UR8] ;  /* 0x00000004080073b5 */ /* 0x0005e20008010000 */
[----:B------:R0:W-:Y:S01]  /*8b40*/  UTMACMDFLUSH ;  /* 0x00000000000079b7 */ /* 0x0001e20000000000 */
[----:B--2---:R-:W-:Y:S04]  /*8b50*/  DEPBAR.LE SB0, 0x1 ;  /* 0x000080400000791a */ /* 0x004fe80000000000 */
.L_x_126:
[----:B------:R-:W-:Y:S05]  /*8b60*/  BSYNC.RECONVERGENT B0 ;  /* 0x0000000000007941 */ /* 0x000fea0003800200 */
.L_x_125:
        /* <DEDUP_REMOVED lines=16> */
.L_x_130:
[----:B------:R-:W-:Y:S05]  /*8c70*/  BSYNC B0 ;  /* 0x0000000000007941 */ /* 0x000fea0003800000 */
.L_x_129:
        /* <DEDUP_REMOVED lines=20> */
.L_x_128:
[----:B------:R-:W-:Y:S05]  /*8dc0*/  BSYNC B1 ;  /* 0x0000000000017941 */ /* 0x000fea0003800000 */
.L_x_127:
[----:B--2---:R-:W-:Y:S01]  /*8dd0*/  VIADD R0, R80, 0x80 ;  /* 0x0000008050007836 */ /* 0x004fe20000000000 */
        /* <DEDUP_REMOVED lines=10> */
[----:B------:R-:W5:Y:S01]  /*8e80*/  LDCU.64 UR6, c[0x4][0x80] ;  /* 0x01001000ff0677ac */ /* 0x000f620008000a00 */
[----:B------:R-:W1:Y:S01]  /*8e90*/  LDC.64 R2, c[0x4][R3] ;  /* 0x0100000003027b82 */ /* 0x000e620000000a00 */
[----:B------:R-:W3:Y:S01]  /*8ea0*/  LDCU.64 UR4, c[0x4][0x18] ;  /* 0x01000300ff0477ac */ /* 0x000ee20008000a00 */
[----:B--2---:R-:W-:Y:S01]  /*8eb0*/  MOV R5, UR9 ;  /* 0x0000000900057c02 */ /* 0x004fe20008000f00 */
[----:B------:R-:W-:Y:S01]  /*8ec0*/  IMAD.U32 R4, RZ, RZ, UR8 ;  /* 0x00000008ff047e24 */ /* 0x000fe2000f8e00ff */
[----:B-----5:R-:W-:Y:S01]  /*8ed0*/  MOV R7, UR7 ;  /* 0x0000000700077c02 */ /* 0x020fe20008000f00 */
[----:B------:R-:W-:Y:S01]  /*8ee0*/  IMAD.U32 R6, RZ, RZ, UR6 ;  /* 0x00000006ff067e24 */ /* 0x000fe2000f8e00ff */
[----:B---3--:R-:W-:Y:S01]  /*8ef0*/  MOV R11, UR5 ;  /* 0x00000005000b7c02 */ /* 0x008fe20008000f00 */
[----:B------:R-:W-:Y:S02]  /*8f00*/  IMAD.U32 R10, RZ, RZ, UR4 ;  /* 0x00000004ff0a7e24 */ /* 0x000fe4000f8e00ff */
[----:B------:R-:W-:Y:S07]  /*8f10*/  LEPC R20, `(.L_x_133) ;  /* 0x000000001014794e */ /* 0x000fee0000000000 */
[----:B-1--4-:R-:W-:Y:S05]  /*8f20*/  CALL.ABS.NOINC R2 ;  /* 0x0000000002007343 */ /* 0x012fea0003c00000 */
.L_x_133:
[----:B------:R-:W-:Y:S05]  /*8f30*/  BSYNC.RECONVERGENT B6 ;  /* 0x0000000000067941 */ /* 0x000fea0003800200 */
.L_x_132:
[----:B---3--:R-:W-:Y:S01]  /*8f40*/  F2FP.F16.E5M2.UNPACK_B R4, R149 ;  /* 0x00000095ff04723e */ /* 0x008fe200020004ff */
        /* <DEDUP_REMOVED lines=13> */
[----:B----4-:R-:W-:Y:S01]  /*9020*/  F2FP.F16.E5M2.UNPACK_B R125, R159.H1 ;  /* 0x0000009fff7d723e */ /* 0x010fe200030004ff */
        /* <DEDUP_REMOVED lines=262> */
[----:B------:R-:W-:Y:S02]  /*a090*/  UIADD3 UR8, UP0, UPT, UR52, 0x680, URZ ;  /* 0x0000068034087890 */ /* 0x000fe4000ff1e0ff */
[----:B------:R-:W-:Y:S02]  /*a0a0*/  UIADD3 UR5, UPT, UPT, UR41, 0x80, URZ ;  /* 0x0000008029057890 */ /* 0x000fe4000fffe0ff */
[----:B------:R-:W-:Y:S01]  /*a0b0*/  MOV R188, UR10 ;  /* 0x0000000a00bc7c02 */ /* 0x000fe20008000f00 */
[----:B------:R-:W-:Y:S01]  /*a0c0*/  UIADD3.X UR9, UPT, UPT, URZ, UR53, URZ, UP0, !UPT ;  /* 0x00000035ff097290 */ /* 0x000fe200087fe4ff */
[----:B------:R-:W-:Y:S02]  /*a0d0*/  UMOV UR6, UR42 ;  /* 0x0000002a00067c82 */ /* 0x000fe40008000000 */
[----:B------:R-:W-:Y:S01]  /*a0e0*/  R2UR UR4, R188 ;  /* 0x00000000bc0472ca */ /* 0x000fe200000e0000 */
[----:B------:R-:W-:Y:S11]  /*a0f0*/  UMOV UR7, UR36 ;  /* 0x0000002400077c82 */ /* 0x000ff60008000000 */
[----:B------:R-:W-:Y:S01]  /*a100*/  @!UPT UIADD3 URZ, UPT, UPT, URZ, URZ, URZ ;  /* 0x000000fffffff290 */ /* 0x000fe2000fffe0ff */
[----:B------:R2:W-:Y:S01]  /*a110*/  UTMASTG.3D [UR4], [UR8] ;  /* 0x00000004080073b5 */ /* 0x0005e20008010000 */
[----:B------:R0:W-:Y:S01]  /*a120*/  UTMACMDFLUSH ;  /* 0x00000000000079b7 */ /* 0x0001e20000000000 */
[----:B--2---:R-:W-:Y:S04]  /*a130*/  DEPBAR.LE SB0, 0x1 ;  /* 0x000080400000791a */ /* 0x004fe80000000000 */
.L_x_135:
[----:B------:R-:W-:Y:S05]  /*a140*/  BSYNC.RECONVERGENT B0 ;  /* 0x0000000000007941 */ /* 0x000fea0003800200 */
.L_x_134:
        /* <DEDUP_REMOVED lines=16> */
.L_x_139:
[----:B------:R-:W-:Y:S05]  /*a250*/  BSYNC B0 ;  /* 0x0000000000007941 */ /* 0x000fea0003800000 */
.L_x_138:
        /* <DEDUP_REMOVED lines=20> */
.L_x_137:
[----:B------:R-:W-:Y:S05]  /*a3a0*/  BSYNC B1 ;  /* 0x0000000000017941 */ /* 0x000fea0003800000 */
.L_x_136:
[----:B--2---:R-:W-:Y:S05]  /*a3b0*/  VIADD R0, R80, 0xc0 ;  /* 0x000000c050007836 */ /* 0x004fea0000000000 */
        /* <DEDUP_REMOVED lines=20> */
.L_x_141:
[----:B------:R-:W-:Y:S01]  /*a500*/  ISETP.NE.AND P0, PT, R189, RZ, PT ;  /* 0x000000ffbd00720c */ /* 0x000fe20003f05270 */
[----:B------:R-:W-:Y:S05]  /*a510*/  WARPSYNC.ALL ;  /* 0x0000000000007948 */ /* 0x000fea0003800000 */
[----:B------:R-:W-:Y:S01]  /*a520*/  R2UR UR4, R80 ;  /* 0x00000000500472ca */ /* 0x000fe200000e0000 */
[----:B------:R-:W-:Y:S01]  /*a530*/  BSSY.RECONVERGENT B0, `(.L_x_142) ;  /* 0x000011c000007945 */ /* 0x000fe20003800200 */
[----:B---3--:R-:W-:Y:S02]  /*a540*/  F2FP.F16.E5M2.UNPACK_B R11, R149 ;  /* 0x00000095ff0b723e */ /* 0x008fe400020004ff */
[----:B------:R-:W-:Y:S02]  /*a550*/  F2FP.F16.E5M2.UNPACK_B R10, R150 ;  /* 0x00000096ff0a723e */ /* 0x000fe400020004ff */
[----:B------:R-:W-:Y:S01]  /*a560*/  F2FP.F16.E5M2.UNPACK_B R9, R151 ;  /* 0x00000097ff09723e */ /* 0x000fe200020004ff */
[--C-:B------:R-:W-:Y:S01]  /*a570*/  HADD2.F32 R83, -RZ, R11.reuse.H0_H0 ;  /* 0x2000000bff537230 */ /* 0x100fe20000004100 */
[----:B----4-:R-:W-:Y:S01]  /*a580*/  F2FP.F16.E5M2.UNPACK_B R8, R152 ;  /* 0x00000098ff08723e */ /* 0x010fe200020004ff */
[----:B------:R-:W-:Y:S01]  /*a590*/  HADD2.F32 R84, -RZ, R11.H1_H1 ;  /* 0x3000000bff547230 */ /* 0x000fe20000004100 */
[----:B------:R-:W-:Y:S01]  /*a5a0*/  F2FP.F16.E5M2.UNPACK_B R7, R153 ;  /* 0x00000099ff07723e */ /* 0x000fe200020004ff */
[--C-:B------:R-:W-:Y:S01]  /*a5b0*/  HADD2.F32 R87, -RZ, R10.reuse.H0_H0 ;  /* 0x2000000aff577230 */ /* 0x100fe20000004100 */
[----:B------:R-:W-:Y:S01]  /*a5c0*/  F2FP.F16.E5M2.UNPACK_B R6, R154 ;  /* 0x0000009aff06723e */ /* 0x000fe200020004ff */
[----:B------:R-:W-:Y:S01]  /*a5d0*/  HADD2.F32 R88, -RZ, R10.H1_H1 ;  /* 0x3000000aff587230 */ /* 0x000fe20000004100 */
[----:B------:R-:W-:Y:S01]  /*a5e0*/  F2FP.F16.E5M2.UNPACK_B R5, R155 ;  /* 0x0000009bff05723e */ /* 0x000fe200020004ff */
[--C-:B------:R-:W-:Y:S01]  /*a5f0*/  HADD2.F32 R91, -RZ, R9.reuse.H0_H0 ;  /* 0x20000009ff5b7230 */ /* 0x100fe20000004100 */
[----:B-1----:R-:W-:Y:S01]  /*a600*/  F2FP.F16.E5M2.UNPACK_B R4, R156 ;  /* 0x0000009cff04723e */ /* 0x002fe200020004ff */
[----:B------:R-:W-:Y:S01]  /*a610*/  HADD2.F32 R93, -RZ, R9.H1_H1 ;  /* 0x30000009ff5d7230 */ /* 0x000fe20000004100 */
[-C--:B------:R-:W-:Y:S01]  /*a620*/  F2FP.F16.E5M2.UNPACK_B R2, R148.reuse ;  /* 0x00000094ff02723e */ /* 0x080fe200020004ff */
[--C-:B------:R-:W-:Y:S01]  /*a630*/  HADD2.F32 R94, -RZ, R8.reuse.H0_H0 ;  /* 0x20000008ff5e7230 */ /* 0x100fe20000004100 */
[----:B------:R-:W-:Y:S01]  /*a640*/  F2FP.F16.E5M2.UNPACK_B R148, R148.H1 ;  /* 0x00000094ff94723e */ /* 0x000fe200030004ff */
[----:B------:R-:W-:Y:S01]  /*a650*/  HADD2.F32 R97, -RZ, R8.H1_H1 ;  /* 0x30000008ff617230 */ /* 0x000fe20000004100 */
[----:B------:R-:W-:Y:S01]  /*a660*/  F2FP.F16.E5M2.UNPACK_B R149, R149.H1 ;  /* 0x00000095ff95723e */ /* 0x000fe200030004ff */
[--C-:B------:R-:W-:Y:S01]  /*a670*/  HADD2.F32 R98, -RZ, R7.reuse.H0_H0 ;  /* 0x20000007ff627230 */ /* 0x100fe20000004100 */
[----:B------:R-:W-:Y:S01]  /*a680*/  F2FP.F16.E5M2.UNPACK_B R150, R150.H1 ;  /* 0x00000096ff96723e */ /* 0x000fe200030004ff */
[----:B------:R-:W-:Y:S01]  /*a690*/  HADD2.F32 R101, -RZ, R7.H1_H1 ;  /* 0x30000007ff657230 */ /* 0x000fe20000004100 */
[----:B------:R-:W-:Y:S01]  /*a6a0*/  F2FP.F16.E5M2.UNPACK_B R151, R151.H1 ;  /* 0x00000097ff97723e */ /* 0x000fe200030004ff */
[--C-:B------:R-:W-:Y:S01]  /*a6b0*/  HADD2.F32 R102, -RZ, R6.reuse.H0_H0 ;  /* 0x20000006ff667230 */ /* 0x100fe20000004100 */
[----:B------:R-:W-:Y:S01]  /*a6c0*/  IADD3 R191, PT, PT, R191, 0xd0, RZ ;  /* 0x000000d0bfbf7810 */ /* 0x000fe20007ffe0ff */
[----:B------:R-:W-:Y:S01]  /*a6d0*/  HADD2.F32 R105, -RZ, R6.H1_H1 ;  /* 0x30000006ff697230 */ /* 0x000fe20000004100 */
[----:B------:R-:W-:Y:S01]  /*a6e0*/  F2FP.F16.E5M2.UNPACK_B R138, R163 ;  /* 0x000000a3ff8a723e */ /* 0x000fe200020004ff */
[--C-:B------:R-:W-:Y:S01]  /*a6f0*/  HADD2.F32 R106, -RZ, R5.reuse.H0_H0 ;  /* 0x20000005ff6a7230 */ /* 0x100fe20000004100 */
[----:B------:R-:W-:Y:S01]  /*a700*/  LOP3.LUT R191, R191, 0xfefffff8, RZ, 0xc0, !PT ;  /* 0xfefffff8bfbf7812 */ /* 0x000fe200078ec0ff */
[----:B------:R-:W-:Y:S01]  /*a710*/  HADD2.F32 R109, -RZ, R5.H1_H1 ;  /* 0x30000005ff6d7230 */ /* 0x000fe20000004100 */
[----:B------:R-:W-:Y:S01]  /*a720*/  F2FP.F16.E5M2.UNPACK_B R116, R157 ;  /* 0x0000009dff74723e */ /* 0x000fe200020004ff */
[--C-:B------:R-:W-:Y:S01]  /*a730*/  HADD2.F32 R110, -RZ, R4.reuse.H0_H0 ;  /* 0x20000004ff6e7230 */ /* 0x100fe20000004100 */
[----:B------:R-:W-:Y:S01]  /*a740*/  F2FP.F16.E5M2.UNPACK_B R120, R158 ;  /* 0x0000009eff78723e */ /* 0x000fe200020004ff */
[----:B------:R-:W-:Y:S01]  /*a750*/  HADD2.F32 R113, -RZ, R4.H1_H1 ;  /* 0x30000004ff717230 */ /* 0x000fe20000004100 */
[----:B------:R-:W-:Y:S01]  /*a760*/  F2FP.F16.E5M2.UNPACK_B R124, R159 ;  /* 0x0000009fff7c723e */ /* 0x000fe200020004ff */
[----:B------:R-:W1:Y:S01]  /*a770*/  LDTM.x64 R4, tmem[UR4+0xc0] ;  /* 0x0000c004000479ee */ /* 0x000e620008340000 */
[--C-:B------:R-:W-:Y:S01]  /*a780*/  HADD2.F32 R0, -RZ, R2.reuse.H0_H0 ;  /* 0x20000002ff007230 */ /* 0x100fe20000004100 */
[----:B------:R-:W-:Y:S01]  /*a790*/  NOP ;  /* 0x0000000000007918 */ /* 0x000fe20000000000 */
[----:B-1----:R1:W-:Y:S01]  /*a7a0*/  SYNCS.ARRIVE.TRANS64.RED.A1T0 RZ, [R191+URZ], RZ ;  /* 0x000000ffbfff79a7 */ /* 0x0023e200081004ff */
[----:B------:R-:W-:Y:S01]  /*a7b0*/  HADD2.F32 R2, -RZ, R2.H1_H1 ;  /* 0x30000002ff027230 */ /* 0x000fe20000004100 */
[----:B------:R-:W-:Y:S01]  /*a7c0*/  F2FP.F16.E5M2.UNPACK_B R128, R160 ;  /* 0x000000a0ff80723e */ /* 0x000fe200020004ff */
[--C-:B------:R-:W-:Y:S01]  /*a7d0*/  HADD2.F32 R86, -RZ, R149.reuse.H1_H1 ;  /* 0x30000095ff567230 */ /* 0x100fe20000004100 */
[----:B------:R-:W-:Y:S01]  /*a7e0*/  F2FP.F16.E5M2.UNPACK_B R132, R161 ;  /* 0x000000a1ff84723e */ /* 0x000fe200020004ff */
[--C-:B------:R-:W-:Y:S01]  /*a7f0*/  HADD2.F32 R114, -RZ, R116.reuse.H0_H0 ;  /* 0x20000074ff727230 */ /* 0x100fe20000004100 */
[----:B------:R-:W-:Y:S01]  /*a800*/  F2FP.F16.E5M2.UNPACK_B R136, R162 ;  /* 0x000000a2ff88723e */ /* 0x000fe200020004ff */
[----:B------:R-:W-:Y:S01]  /*a810*/  HADD2.F32 R117, -RZ, R116.H1_H1 ;  /* 0x30000074ff757230 */ /* 0x000fe20000004100 */
[----:B------:R-:W-:Y:S01]  /*a820*/  F2FP.F16.E5M2.UNPACK_B R152, R152.H1 ;  /* 0x00000098ff98723e */ /* 0x000fe200030004ff */
        /* <DEDUP_REMOVED lines=12> */
[C---:B------:R-:W-:Y:S01]  /*a8f0*/  FMUL R4, R78.reuse, R4 ;  /* 0x000000044e047220 */ /* 0x040fe20000400000 */
[C---:B------:R-:W-:Y:S01]  /*a900*/  FMUL R5, R78.reuse, R5 ;  /* 0x000000054e057220 */ /* 0x040fe20000400000 */
[----:B------:R-:W-:Y:S02]  /*a910*/  HADD2.F32 R3, -RZ, R148.H0_H0 ;  /* 0x20000094ff037230 */ /* 0x000fe40000004100 */
        /* <DEDUP_REMOVED lines=9> */
[----:B------:R-:W-:Y:S02]  /*a9b0*/  HADD2.F32 R130, -RZ, R132.H0_H0 ;  /* 0x20000084ff827230 */ /* 0x000fe40000004100 */
[C---:B------:R-:W-:Y:S01]  /*a9c0*/  FMUL R6, R78.reuse, R6 ;  /* 0x000000064e067220 */ /* 0x040fe20000400000 */
[----:B------:R-:W-:Y:S02]  /*a9d0*/  HADD2.F32 R82, -RZ, R148.H1_H1 ;  /* 0x30000094ff527230 */ /* 0x000fe40000004100 */
[C---:B------:R-:W-:Y:S01]  /*a9e0*/  FMUL R7, R78.reuse, R7 ;  /* 0x000000074e077220 */ /* 0x040fe20000400000 */
[----:B------:R-:W-:Y:S02]  /*a9f0*/  HADD2.F32 R85, -RZ, R149.H0_H0 ;  /* 0x20000095ff557230 */ /* 0x000fe40000004100 */
[C---:B------:R-:W-:Y:S01]  /*aa00*/  FFMA R6, R81.reuse, R3, R6 ;  /* 0x0000000351067223 */ /* 0x040fe20000000006 */
[----:B------:R-:W-:Y:S02]  /*aa10*/  HADD2.F32 R133, -RZ, R132.H1_H1 ;  /* 0x30000084ff857230 */ /* 0x000fe40000004100 */
[C---:B------:R-:W-:Y:S01]  /*aa20*/  FFMA R7, R81.reuse, R82, R7 ;  /* 0x0000005251077223 */ /* 0x040fe20000000007 */
[C---:B------:R-:W-:Y:S01]  /*aa30*/  FFMA R8, R81.reuse, R83, R8 ;  /* 0x0000005351087223 */ /* 0x040fe20000000008 */
[C---:B------:R-:W-:Y:S01]  /*aa40*/  FFMA R9, R81.reuse, R84, R9 ;  /* 0x0000005451097223 */ /* 0x040fe20000000009 */
[--C-:B------:R-:W-:Y:S02]  /*aa50*/  HADD2.F32 R82, -RZ, R138.reuse.H0_H0 ;  /* 0x2000008aff527230 */ /* 0x100fe40000004100 */
[C---:B------:R-:W-:Y:S01]  /*aa60*/  FMUL R10, R78.reuse, R10 ;  /* 0x0000000a4e0a7220 */ /* 0x040fe20000400000 */
[----:B------:R-:W-:Y:S02]  /*aa70*/  HADD2.F32 R83, -RZ, R138.H1_H1 ;  /* 0x3000008aff537230 */ /* 0x000fe40000004100 */
[C---:B------:R-:W-:Y:S01]  /*aa80*/  FMUL R11, R78.reuse, R11 ;  /* 0x0000000b4e0b7220 */ /* 0x040fe20000400000 */
[----:B------:R-:W-:Y:S02]  /*aa90*/  HADD2.F32 R89, -RZ, R150.H0_H0 ;  /* 0x20000096ff597230 */ /* 0x000fe40000004100 */
[C---:B------:R-:W-:Y:S01]  /*aaa0*/  FFMA R10, R81.reuse, R85, R10 ;  /* 0x00000055510a7223 */ /* 0x040fe2000000000a */
[--C-:B------:R-:W-:Y:S02]  /*aab0*/  HADD2.F32 R134, -RZ, R136.reuse.H0_H0 ;  /* 0x20000088ff867230 */ /* 0x100fe40000004100 */
[C---:B------:R-:W-:Y:S01]  /*aac0*/  FFMA R11, R81.reuse, R86, R11 ;  /* 0x00000056510b7223 */ /* 0x040fe2000000000b */
[C---:B------:R-:W-:Y:S01]  /*aad0*/  FFMA R12, R81.reuse, R87, R12 ;  /* 0x00000057510c7223 */ /* 0x040fe2000000000c */
[----:B------:R-:W-:Y:S01]  /*aae0*/  FFMA R13, R81, R88, R13 ;  /* 0x00000058510d7223 */ /* 0x000fe2000000000d */
[----:B------:R-:W-:Y:S01]  /*aaf0*/  F2FP.SATFINITE.E5M2.F32.PACK_AB_MERGE_C R86, R7, R6, RZ ;  /* 0x000000060756723e */ /* 0x000fe200048060ff */
[C---:B------:R-:W-:Y:S01]  /*ab00*/  FMUL R7, R78.reuse, R20 ;  /* 0x000000144e077220 */ /* 0x040fe20000400000 */
[----:B------:R-:W-:Y:S01]  /*ab10*/  F2FP.SATFINITE.E5M2.F32.PACK_AB_MERGE_C R138, R11, R10, RZ ;  /* 0x0000000a0b8a723e */ /* 0x000fe200048060ff */
[C---:B------:R-:W-:Y:S01]  /*ab20*/  FMUL R10, R78.reuse, R21 ;  /* 0x000000154e0a7220 */ /* 0x040fe20000400000 */
[C---:B------:R-:W-:Y:S01]  /*ab30*/  FMUL R21, R78.reuse, R28 ;  /* 0x0000001c4e157220 */ /* 0x040fe20000400000 */
[----:B------:R-:W-:Y:S02]  /*ab40*/  HADD2.F32 R137, -RZ, R136.H1_H1 ;  /* 0x30000088ff897230 */ /* 0x000fe40000004100 */
[C---:B------:R-:W-:Y:S01]  /*ab50*/  FMUL R14, R78.reuse, R14 ;  /* 0x0000000e4e0e7220 */ /* 0x040fe20000400000 */
[----:B------:R-:W-:Y:S02]  /*ab60*/  HADD2.F32 R90, -RZ, R150.H1_H1 ;  /* 0x30000096ff5a7230 */ /* 0x000fe40000004100 */
[C---:B------:R-:W-:Y:S01]  /*ab70*/  FMUL R15, R78.reuse, R15 ;  /* 0x0000000f4e0f7220 */ /* 0x040fe20000400000 */
[--C-:B------:R-:W-:Y:S02]  /*ab80*/  HADD2.F32 R92, -RZ, R151.reuse.H0_H0 ;  /* 0x20000097ff5c7230 */ /* 0x100fe40000004100 */
[C---:B------:R-:W-:Y:S01]  /*ab90*/  FFMA R14, R81.reuse, R89, R14 ;  /* 0x00000059510e7223 */ /* 0x040fe2000000000e */
[----:B------:R-:W-:Y:S02]  /*aba0*/  HADD2.F32 R95, -RZ, R151.H1_H1 ;  /* 0x30000097ff5f7230 */ /* 0x000fe40000004100 */
[C---:B------:R-:W-:Y:S01]  /*abb0*/  FFMA R15, R81.reuse, R90, R15 ;  /* 0x0000005a510f7223 */ /* 0x040fe2000000000f */
[C---:B------:R-:W-:Y:S01]  /*abc0*/  FFMA R0, R81.reuse, R91, R0 ;  /* 0x0000005b51007223 */ /* 0x040fe20000000000 */
[----:B------:R-:W-:Y:S01]  /*abd0*/  FFMA R2, R81, R93, R2 ;  /* 0x0000005d51027223 */ /* 0x000fe20000000002 */
[C---:B------:R-:W-:Y:S01]  /*abe0*/  FMUL R3, R78.reuse, R18 ;  /* 0x000000124e037220 */ /* 0x040fe20000400000 */
[C---:B------:R-:W-:Y:S01]  /*abf0*/  FMUL R18, R78.reuse, R25 ;  /* 0x000000194e127220 */ /* 0x040fe20000400000 */
[----:B------:R-:W-:Y:S01]  /*ac00*/  F2FP.SATFINITE.E5M2.F32.PACK_AB_MERGE_C R14, R15, R14, RZ ;  /* 0x0000000e0f0e723e */ /* 0x000fe200048060ff */
[C---:B------:R-:W-:Y:S01]  /*ac10*/  FMUL R25, R78.reuse, R32 ;  /* 0x000000204e197220 */ /* 0x040fe20000400000 */
[C---:B------:R-:W-:Y:S01]  /*ac20*/  FFMA R3, R81.reuse, R92, R3 ;  /* 0x0000005c51037223 */ /* 0x040fe20000000003 */
[C---:B------:R-:W-:Y:S01]  /*ac30*/  FMUL R6, R78.reuse, R19 ;  /* 0x000000134e067220 */ /* 0x040fe20000400000 */
[--C-:B------:R-:W-:Y:S02]  /*ac40*/  HADD2.F32 R96, -RZ, R152.reuse.H0_H0 ;  /* 0x20000098ff607230 */ /* 0x100fe40000004100 */
[C---:B------:R-:W-:Y:S01]  /*ac50*/  FMUL R11, R78.reuse, R22 ;  /* 0x000000164e0b7220 */ /* 0x040fe20000400000 */
[----:B------:R-:W-:Y:S02]  /*ac60*/  HADD2.F32 R99, -RZ, R152.H1_H1 ;  /* 0x30000098ff637230 */ /* 0x000fe40000004100 */
[C---:B------:R-:W-:Y:S01]  /*ac70*/  FFMA R6, R81.reuse, R95, R6 ;  /* 0x0000005f51067223 */ /* 0x040fe20000000006 */
[C---:B------:R-:W-:Y:S01]  /*ac80*/  FFMA R7, R81.reuse, R94, R7 ;  /* 0x0000005e51077223 */ /* 0x040fe20000000007 */
[C---:B------:R-:W-:Y:S01]  /*ac90*/  FFMA R10, R81.reuse, R97, R10 ;  /* 0x00000061510a7223 */ /* 0x040fe2000000000a */
[C---:B------:R-:W-:Y:S01]  /*aca0*/  FFMA R11, R81.reuse, R96, R11 ;  /* 0x00000060510b7223 */ /* 0x040fe2000000000b */
[----:B------:R-:W-:Y:S01]  /*acb0*/  FMUL R22, R78, R29 ;  /* 0x0000001d4e167220 */ /* 0x000fe20000400000 */
[----:B------:R-:W-:Y:S01]  /*acc0*/  F2FP.SATFINITE.E5M2.F32.PACK_AB_MERGE_C R3, R6, R3, RZ ;  /* 0x000000030603723e */ /* 0x000fe200048060ff */
[C---:B------:R-:W-:Y:S01]  /*acd0*/  FMUL R29, R78.reuse, R36 ;  /* 0x000000244e1d7220 */ /* 0x040fe20000400000 */
        /* <DEDUP_REMOVED lines=11> */
[----:B------:R-:W-:Y:S01]  /*ad90*/  FMUL R20, R78, R27 ;  /* 0x0000001b4e147220 */ /* 0x000fe20000400000 */
[--C-:B------:R-:W-:Y:S01]  /*ada0*/  HADD2.F32 R104, -RZ, R154.reuse.H0_H0 ;  /* 0x2000009aff687230 */ /* 0x100fe20000004100 */
[----:B------:R-:W-:Y:S01]  /*adb0*/  F2FP.SATFINITE.E5M2.F32.PACK_AB_MERGE_C R16, R10, R7, R16 ;  /* 0x000000070a10723e */ /* 0x000fe20004806010 */
[----:B------:R-:W-:Y:S02]  /*adc0*/  HADD2.F32 R107, -RZ, R154.H1_H1 ;  /* 0x3000009aff6b7230 */ /* 0x000fe40000004100 */
        /* <DEDUP_REMOVED lines=28> */
[----:B------:R-:W-:Y:S01]  /*af90*/  F2FP.F16.E5M2.UNPACK_B R159, R159.H1 ;  /* 0x0000009fff9f723e */ /* 0x000fe200030004ff */
[----:B------:R-:W-:Y:S01]  /*afa0*/  FMUL R38, R78, R45 ;  /* 0x0000002d4e267220 */ /* 0x000fe20000400000 */
[----:B------:R-:W-:Y:S01]  /*afb0*/  F2FP.SATFINITE.E5M2.F32.PACK_AB_MERGE_C R19, R28, R27, RZ ;  /* 0x0000001b1c13723e */ /* 0x000fe200048060ff */
[----:B------:R-:W-:Y:S01]  /*afc0*/  FFMA R31, R81, R112, R31 ;  /* 0x00000070511f7223 */ /* 0x000fe2000000001f */
[C---:B------:R-:W-:Y:S01]  /*afd0*/  FMUL R45, R78.reuse, R52 ;  /* 0x000000344e2d7220 */ /* 0x040fe20000400000 */
[C---:B------:R-:W-:Y:S01]  /*afe0*/  FMUL R52, R78.reuse, R59 ;  /* 0x0000003b4e347220 */ /* 0x040fe20000400000 */
[----:B------:R-:W-:Y:S01]  /*aff0*/  F2FP.F16.E5M2.UNPACK_B R160, R160.H1 ;  /* 0x000000a0ffa0723e */ /* 0x000fe200030004ff */
[C---:B------:R-:W-:Y:S01]  /*b000*/  FMUL R59, R78.reuse, R66 ;  /* 0x000000424e3b7220 */ /* 0x040fe20000400000 */
[----:B------:R-:W-:Y:S01]  /*b010*/  F2FP.SATFINITE.E5M2.F32.PACK_AB_MERGE_C R66, R13, R12, R14 ;  /* 0x0000000c0d42723e */ /* 0x000fe2000480600e */
        /* <DEDUP_REMOVED lines=11> */
[C---:B------:R-:W-:Y:S01]  /*b0d0*/  FFMA R35, R81.reuse, R116, R35 ;  /* 0x0000007451237223 */ /* 0x040fe20000000023 */
[C---:B------:R-:W-:Y:S01]  /*b0e0*/  FMUL R36, R78.reuse, R43 ;  /* 0x0000002b4e247220 */ /* 0x040fe20000400000 */
[--C-:B------:R-:W-:Y:S02]  /*b0f0*/  HADD2.F32 R120, -RZ, R158.reuse.H0_H0 ;  /* 0x2000009eff787230 */ /* 0x100fe40000004100 */
[C---:B------:R-:W-:Y:S01]  /*b100*/  FMUL R39, R78.reuse, R46 ;  /* 0x0000002e4e277220 */ /* 0x040fe20000400000 */
[----:B------:R-:W-:Y:S02]  /*b110*/  HADD2.F32 R123, -RZ, R158.H1_H1 ;  /* 0x3000009eff7b7230 */ /* 0x000fe40000004100 */
        /* <DEDUP_REMOVED lines=11> */
[C---:B------:R-:W-:Y:S01]  /*b1d0*/  FFMA R42, R81.reuse, R125, R42 ;  /* 0x0000007d512a7223 */ /* 0x040fe2000000002a */
[C---:B------:R-:W-:Y:S01]  /*b1e0*/  FMUL R46, R78.reuse, R53 ;  /* 0x000000354e2e7220 */ /* 0x040fe20000400000 */
[--C-:B------:R-:W-:Y:S02]  /*b1f0*/  HADD2.F32 R128, -RZ, R160.reuse.H0_H0 ;  /* 0x200000a0ff807230 */ /* 0x100fe40000004100 */
[C---:B------:R-:W-:Y:S01]  /*b200*/  FMUL R50, R78.reuse, R57 ;  /* 0x000000394e327220 */ /* 0x040fe20000400000 */
[C---:B------:R-:W-:Y:S01]  /*b210*/  FMUL R51, R78.reuse, R58 ;  /* 0x0000003a4e337220 */ /* 0x040fe20000400000 */
[C---:B------:R-:W-:Y:S01]  /*b220*/  FMUL R53, R78.reuse, R60 ;  /* 0x0000003c4e357220 */ /* 0x040fe20000400000 */
[C---:B------:R-:W-:Y:S01]  /*b230*/  FFMA R43, R81.reuse, R124, R43 ;  /* 0x0000007c512b7223 */ /* 0x040fe2000000002b */
[----:B------:R-:W-:Y:S02]  /*b240*/  HADD2.F32 R131, -RZ, R160.H1_H1 ;  /* 0x300000a0ff837230 */ /* 0x000fe40000004100 */
[C---:B------:R-:W-:Y:S01]  /*b250*/  FMUL R47, R78.reuse, R54 ;  /* 0x000000364e2f7220 */ /* 0x040fe20000400000 */
[C---:B------:R-:W-:Y:S01]  /*b260*/  FMUL R57, R78.reuse, R64 ;  /* 0x000000404e397220 */ /* 0x040fe20000400000 */
[C---:B------:R-:W-:Y:S01]  /*b270*/  FMUL R58, R78.reuse, R65 ;  /* 0x000000414e3a7220 */ /* 0x040fe20000400000 */
[C---:B------:R-:W-:Y:S01]  /*b280*/  FMUL R60, R78.reuse, R67 ;  /* 0x000000434e3c7220 */ /* 0x040fe20000400000 */
[----:B------:R-:W-:Y:S01]  /*b290*/  FFMA R44, R81, R127, R44 ;  /* 0x0000007f512c7223 */ /* 0x000fe2000000002c */
[C---:B------:R-:W-:Y:S01]  /*b2a0*/  FMUL R48, R78.reuse, R55 ;  /* 0x000000374e307220 */ /* 0x040fe20000400000 */
[----:B------:R-:W-:Y:S01]  /*b2b0*/  F2FP.SATFINITE.E5M2.F32.PACK_AB_MERGE_C R64, R5, R4, R86 ;  /* 0x000000040540723e */ /* 0x000fe20004806056 */
[----:B------:R-:W-:Y:S01]  /*b2c0*/  FFMA R45, R81, R126, R45 ;  /* 0x0000007e512d7223 */ /* 0x000fe2000000002d */
[----:B------:R-:W-:Y:S01]  /*b2d0*/  F2FP.SATFINITE.E5M2.F32.PACK_AB_MERGE_C R65, R9, R8, R138 ;  /* 0x000000080941723e */ /* 0x000fe2000480608a */
[----:B------:R-:W-:Y:S01]  /*b2e0*/  FMUL R49, R78, R56 ;  /* 0x000000384e317220 */ /* 0x000fe20000400000 */
[----:B------:R-:W-:Y:S01]  /*b2f0*/  F2FP.SATFINITE.E5M2.F32.PACK_AB_MERGE_C R67, R2, R0, R3 ;  /* 0x000000000243723e */ /* 0x000fe20004806003 */
[C---:B------:R-:W-:Y:S01]  /*b300*/  FFMA R46, R81.reuse, R129, R46 ;  /* 0x00000081512e7223 */ /* 0x040fe2000000002e */
[----:B------:R-:W-:Y:S01]  /*b310*/  F2FP.F16.E5M2.UNPACK_B R162, R162.H1 ;  /* 0x000000a2ffa2723e */ /* 0x000fe200030004ff */
[--C-:B------:R-:W-:Y:S02]  /*b320*/  HADD2.F32 R132, -RZ, R161.reuse.H0_H0 ;  /* 0x200000a1ff847230 */ /* 0x100fe40000004100 */
[C---:B------:R-:W-:Y:S01]  /*b330*/  FFMA R47, R81.reuse, R128, R47 ;  /* 0x00000080512f7223 */ /* 0x040fe2000000002f */
[----:B------:R1:W-:Y:S01]  /*b340*/  STS.128 [R172+UR49+0xa200], R64 ;  /* 0x00a20040ac007988 */ /* 0x0003e20008000c31 */
[----:B------:R-:W-:Y:S02]  /*b350*/  HADD2.F32 R135, -RZ, R161.H1_H1 ;  /* 0x300000a1ff877230 */ /* 0x000fe40000004100 */
[C---:B------:R-:W-:Y:S01]  /*b360*/  FFMA R48, R81.reuse, R131, R48 ;  /* 0x0000008351307223 */ /* 0x040fe20000000030 */
[C---:B------:R-:W-:Y:S01]  /*b370*/  FFMA R49, R81.reuse, R130, R49 ;  /* 0x0000008251317223 */ /* 0x040fe20000000031 */
[----:B------:R-:W-:Y:S01]  /*b380*/  F2FP.F16.E5M2.UNPACK_B R163, R163.H1 ;  /* 0x000000a3ffa3723e */ /* 0x000fe200030004ff */
[C---:B------:R-:W-:Y:S01]  /*b390*/  FFMA R50, R81.reuse, R133, R50 ;  /* 0x0000008551327223 */ /* 0x040fe20000000032 */
[----:B------:R-:W-:Y:S01]  /*b3a0*/  FMUL R54, R78, R61 ;  /* 0x0000003d4e367220 */ /* 0x000fe20000400000 */
[--C-:B------:R-:W-:Y:S01]  /*b3b0*/  HADD2.F32 R136, -RZ, R162.reuse.H0_H0 ;  /* 0x200000a2ff887230 */ /* 0x100fe20000004100 */
[----:B------:R1:W-:Y:S01]  /*b3c0*/  STS.128 [R193+0xa010], R16 ;  /* 0x00a01010c1007388 */ /* 0x0003e20000000c00 */
[----:B------:R-:W-:Y:S01]  /*b3d0*/  F2FP.SATFINITE.E5M2.F32.PACK_AB_MERGE_C R35, R36, R35, RZ ;  /* 0x000000232423723e */ /* 0x000fe200048060ff */
[C---:B------:R-:W-:Y:S01]  /*b3e0*/  FFMA R51, R81.reuse, R132, R51 ;  /* 0x0000008451337223 */ /* 0x040fe20000000033 */
[----:B------:R-:W-:Y:S01]  /*b3f0*/  F2FP.SATFINITE.E5M2.F32.PACK_AB_MERGE_C R39, R40, R39, RZ ;  /* 0x000000272827723e */ /* 0x000fe200048060ff */
[----:B------:R-:W-:Y:S02]  /*b400*/  HADD2.F32 R139, -RZ, R162.H1_H1 ;  /* 0x300000a2ff8b7230 */ /* 0x000fe40000004100 */
[C---:B------:R-:W-:Y:S01]  /*b410*/  FMUL R55, R78.reuse, R62 ;  /* 0x0000003e4e377220 */ /* 0x040fe20000400000 */
[C---:B------:R-:W-:Y:S01]  /*b420*/  FFMA R52, R81.reuse, R135, R52 ;  /* 0x0000008751347223 */ /* 0x040fe20000000034 */
[----:B------:R-:W-:Y:S01]  /*b430*/  FMUL R56, R78, R63 ;  /* 0x0000003f4e387220 */ /* 0x000fe20000400000 */
[C---:B------:R-:W-:Y:S01]  /*b440*/  FFMA R53, R81.reuse, R134, R53 ;  /* 0x0000008651357223 */ /* 0x040fe20000000035 */
[C---:B------:R-:W-:Y:S01]  /*b450*/  FFMA R54, R81.reuse, R137, R54 ;  /* 0x0000008951367223 */ /* 0x040fe20000000036 */
[--C-:B------:R-:W-:Y:S02]  /*b460*/  HADD2.F32 R84, -RZ, R163.reuse.H0_H0 ;  /* 0x200000a3ff547230 */ /* 0x100fe40000004100 */
[C---:B------:R-:W-:Y:S01]  /*b470*/  FFMA R55, R81.reuse, R136, R55 ;  /* 0x0000008851377223 */ /* 0x040fe20000000037 */
[----:B------:R-:W-:Y:S02]  /*b480*/  HADD2.F32 R85, -RZ, R163.H1_H1 ;  /* 0x300000a3ff557230 */ /* 0x000fe40000004100 */
[C---:B------:R-:W-:Y:S01]  /*b490*/  FFMA R56, R81.reuse, R139, R56 ;  /* 0x0000008b51387223 */ /* 0x040fe20000000038 */
[----:B------:R-:W-:Y:S01]  /*b4a0*/  F2FP.SATFINITE.E5M2.F32.PACK_AB_MERGE_C R43, R44, R43, RZ ;  /* 0x0000002b2c2b723e */ /* 0x000fe200048060ff */
[C---:B------:R-:W-:Y:S01]  /*b4b0*/  FFMA R57, R81.reuse, R82, R57 ;  /* 0x0000005251397223 */ /* 0x040fe20000000039 */
[C---:B------:R-:W-:Y:S01]  /*b4c0*/  FFMA R58, R81.reuse, R83, R58 ;  /* 0x00000053513a7223 */ /* 0x040fe2000000003a */
[C---:B------:R-:W-:Y:S01]  /*b4d0*/  FFMA R59, R81.reuse, R84, R59 ;  /* 0x00000054513b7223 */ /* 0x040fe2000000003b */
[----:B------:R-:W-:Y:S01]  /*b4e0*/  F2FP.SATFINITE.E5M2.F32.PACK_AB_MERGE_C R33, R34, R33, R35 ;  /* 0x000000212221723e */ /* 0x000fe20004806023 */
[----:B------:R-:W-:Y:S01]  /*b4f0*/  FFMA R60, R81, R85, R60 ;  /* 0x00000055513c7223 */ /* 0x000fe2000000003c */
[----:B------:R-:W-:Y:S02]  /*b500*/  F2FP.SATFINITE.E5M2.F32.PACK_AB_MERGE_C R32, R30, R29, R32 ;  /* 0x0000001d1e20723e */ /* 0x000fe40004806020 */
        /* <DEDUP_REMOVED lines=11> */
[----:B------:R-:W-:Y:S03]  /*b5c0*/  IADD3 R76, PT, PT, R76, 0x1, RZ ;  /* 0x000000014c4c7810 */ /* 0x000fe60007ffe0ff */
        /* <DEDUP_REMOVED lines=18> */
.L_x_143:
[----:B------:R-:W-:Y:S05]  /*b6f0*/  BSYNC.RECONVERGENT B0 ;  /* 0x0000000000007941 */ /* 0x000fea0003800200 */
.L_x_142:
[----:B------:R-:W-:Y:S01]  /*b700*/  BAR.SYNC.DEFER_BLOCKING 0x1, 0x80 ;  /* 0x0042000000007b1d */ /* 0x000fe20000010000 */
[----:B------:R-:W-:Y:S01]  /*b710*/  ISETP.NE.AND P2, PT, R190, RZ, PT ;  /* 0x000000ffbe00720c */ /* 0x000fe20003f45270 */
[----:B------:R-:W-:Y:S01]  /*b720*/  IMAD.IADD R20, R75, 0x1, R147 ;  /* 0x000000014b147824 */ /* 0x000fe200078e0293 */
[----:B------:R-:W-:Y:S01]  /*b730*/  ISETP.NE.AND P0, PT, R192, 0x2, PT ;  /* 0x00000002c000780c */ /* 0x000fe20003f05270 */
[----:B------:R-:W-:Y:S01]  /*b740*/  IMAD.IADD R21, R77, 0x1, R170 ;  /* 0x000000014d157824 */ /* 0x000fe200078e02aa */
[----:B------:R-:W-:Y:S02]  /*b750*/  ISETP.NE.AND P1, PT, R76, 0x2, PT ;  /* 0x000000024c00780c */ /* 0x000fe40003f25270 */
[----:B------:R-:W-:Y:S02]  /*b760*/  SEL R3, RZ, 0x1, P0 ;  /* 0x00000001ff037807 */ /* 0x000fe40000000000 */
[----:B------:R-:W-:Y:S02]  /*b770*/  SEL R0, RZ, 0x1, P1 ;  /* 0x00000001ff007807 */ /* 0x000fe40000800000 */
[----:B------:R-:W-:Y:S02]  /*b780*/  LOP3.LUT R182, R182, R3, RZ, 0x3c, !PT ;  /* 0x00000003b6b67212 */ /* 0x000fe400078e3cff */
[----:B------:R-:W-:Y:S02]  /*b790*/  LOP3.LUT R183, R183, R0, RZ, 0x3c, !PT ;  /* 0x00000000b7b77212 */ /* 0x000fe400078e3cff */
[----:B------:R-:W-:Y:S02]  /*b7a0*/  @P2 R2UR UR36, R179 ;  /* 0x00000000b32422ca */ /* 0x000fe400000e0000 */
[----:B------:R-:W-:Y:S02]  /*b7b0*/  SEL R192, R192, RZ, P0 ;  /* 0x000000ffc0c07207 */ /* 0x000fe40000000000 */
[----:B------:R-:W-:Y:S01]  /*b7c0*/  SEL R76, R76, RZ, P1 ;  /* 0x000000ff4c4c7207 */ /* 0x000fe20000800000 */
[----:B------:R-:W-:Y:S10]  /*b7d0*/  @P2 BRA `(.L_x_144) ;  /* 0xffffff9800dc2947 */ /* 0x000ff4000383ffff */
[----:B------:R-:W-:Y:S05]  /*b7e0*/  EXIT ;  /* 0x000000000000794d */ /* 0x000fea0003800000 */
.L_x_24:
[----:B--2---:R2:W4:Y:S02]  /*b7f0*/  SYNCS.PHASECHK.TRANS64.TRYWAIT P0, [R3+URZ+0xf0], R2 ;  /* 0x0000f002030075a7 */ /* 0x00452400080011ff */
[----:B----4-:R-:W-:Y:S05]  /*b800*/  @!P0 NANOSLEEP.SYNCS 0x989680 ;  /* 0x009896800000895d */ /* 0x010fea0003900000 */
[----:B------:R-:W4:Y:S02]  /*b810*/  @!P0 SYNCS.PHASECHK.TRANS64 P0, [R3+URZ+0xf0], R2 ;  /* 0x0000f002030085a7 */ /* 0x000f2400080010ff */
[----:B----4-:R-:W-:Y:S05]  /*b820*/  @!P0 BRA `(.L_x_24) ;  /* 0xfffffffc00f08947 */ /* 0x010fea000383ffff */
[----:B------:R-:W-:Y:S05]  /*b830*/  BRA `(.L_x_145) ;  /* 0xffffff5c00e87947 */ /* 0x000fea000383ffff */
.L_x_27:
[----:B-1----:R-:W-:-:S07]  /*b840*/  MOV R2, UR33 ;  /* 0x0000002100027c02 */ /* 0x002fce0008000f00 */
.L_x_146:
[----:B-1----:R1:W2:Y:S02]  /*b850*/  SYNCS.PHASECHK.TRANS64.TRYWAIT P0, [R2+URZ+0x28], R5 ;  /* 0x00002805020075a7 */ /* 0x0022a400080011ff */
[----:B--2---:R-:W-:Y:S05]  /*b860*/  @!P0 NANOSLEEP.SYNCS 0x989680 ;  /* 0x009896800000895d */ /* 0x004fea0003900000 */
[----:B------:R-:W2:Y:S02]  /*b870*/  @!P0 SYNCS.PHASECHK.TRANS64 P0, [R2+URZ+0x28], R5 ;  /* 0x00002805020085a7 */ /* 0x000ea400080010ff */
[----:B--2---:R-:W-:Y:S05]  /*b880*/  @!P0 BRA `(.L_x_146) ;  /* 0xfffffffc00f08947 */ /* 0x004fea000383ffff */
[----:B------:R-:W-:Y:S05]  /*b890*/  BRA `(.L_x_26) ;  /* 0xffffff60004c7947 */ /* 0x000fea000383ffff */
.L_x_34:
[----:B-1----:R-:W-:-:S07]  /*b8a0*/  MOV R2, UR17 ;  /* 0x0000001100027c02 */ /* 0x002fce0008000f00 */
.L_x_147:
[----:B-1----:R1:W2:Y:S02]  /*b8b0*/  SYNCS.PHASECHK.TRANS64.TRYWAIT P0, [R2+URZ+0x28], R5 ;  /* 0x00002805020075a7 */ /* 0x0022a400080011ff */
[----:B--2---:R-:W-:Y:S05]  /*b8c0*/  @!P0 NANOSLEEP.SYNCS 0x989680 ;  /* 0x009896800000895d */ /* 0x004fea0003900000 */
[----:B------:R-:W2:Y:S02]  /*b8d0*/  @!P0 SYNCS.PHASECHK.TRANS64 P0, [R2+URZ+0x28], R5 ;  /* 0x00002805020085a7 */ /* 0x000ea400080010ff */
[----:B--2---:R-:W-:Y:S05]  /*b8e0*/  @!P0 BRA `(.L_x_147) ;  /* 0xfffffffc00f08947 */ /* 0x004fea000383ffff */
[----:B------:R-:W-:Y:S05]  /*b8f0*/  BRA `(.L_x_33) ;  /* 0xffffff6400047947 */ /* 0x000fea000383ffff */
.L_x_39:
[----:B-1----:R1:W2:Y:S02]  /*b900*/  SYNCS.PHASECHK.TRANS64.TRYWAIT P0, [R2+URZ+0xa0], R3 ;  /* 0x0000a003020075a7 */ /* 0x0022a400080011ff */
[----:B--2---:R-:W-:Y:S05]  /*b910*/  @!P0 NANOSLEEP.SYNCS 0x989680 ;  /* 0x009896800000895d */ /* 0x004fea0003900000 */
[----:B------:R-:W2:Y:S02]  /*b920*/  @!P0 SYNCS.PHASECHK.TRANS64 P0, [R2+URZ+0xa0], R3 ;  /* 0x0000a003020085a7 */ /* 0x000ea400080010ff */
[----:B--2---:R-:W-:Y:S05]  /*b930*/  @!P0 BRA `(.L_x_39) ;  /* 0xfffffffc00f08947 */ /* 0x004fea000383ffff */
[----:B------:R-:W-:Y:S05]  /*b940*/  BRA `(.L_x_148) ;  /* 0xffffff6400a47947 */ /* 0x000fea000383ffff */
.L_x_43:
[----:B---3--:R-:W-:-:S07]  /*b950*/  MOV R0, UR4 ;  /* 0x0000000400007c02 */ /* 0x008fce0008000f00 */
.L_x_149:
[----:B-1----:R1:W2:Y:S02]  /*b960*/  SYNCS.PHASECHK.TRANS64.TRYWAIT P0, [R0+URZ], R3 ;  /* 0x00000003000075a7 */ /* 0x0022a400080011ff */
[----:B--2---:R-:W-:Y:S05]  /*b970*/  @!P0 NANOSLEEP.SYNCS 0x989680 ;  /* 0x009896800000895d */ /* 0x004fea0003900000 */
[----:B------:R-:W2:Y:S02]  /*b980*/  @!P0 SYNCS.PHASECHK.TRANS64 P0, [R0+URZ], R3 ;  /* 0x00000003000085a7 */ /* 0x000ea400080010ff */
[----:B--2---:R-:W-:Y:S05]  /*b990*/  @!P0 BRA `(.L_x_149) ;  /* 0xfffffffc00f08947 */ /* 0x004fea000383ffff */
[----:B------:R-:W-:Y:S05]  /*b9a0*/  BRA `(.L_x_150) ;  /* 0xffffff6c00147947 */ /* 0x000fea000383ffff */
.L_x_44:
[----:B---3--:R-:W-:-:S07]  /*b9b0*/  MOV R0, UR4 ;  /* 0x0000000400007c02 */ /* 0x008fce0008000f00 */
.L_x_151:
[----:B-1----:R1:W2:Y:S02]  /*b9c0*/  SYNCS.PHASECHK.TRANS64.TRYWAIT P0, [R0+URZ], R3 ;  /* 0x00000003000075a7 */ /* 0x0022a400080011ff */
[----:B--2---:R-:W-:Y:S05]  /*b9d0*/  @!P0 NANOSLEEP.SYNCS 0x989680 ;  /* 0x009896800000895d */ /* 0x004fea0003900000 */
[----:B------:R-:W2:Y:S02]  /*b9e0*/  @!P0 SYNCS.PHASECHK.TRANS64 P0, [R0+URZ], R3 ;  /* 0x00000003000085a7 */ /* 0x000ea400080010ff */
[----:B--2---:R-:W-:Y:S05]  /*b9f0*/  @!P0 BRA `(.L_x_151) ;  /* 0xfffffffc00f08947 */ /* 0x004fea000383ffff */
[----:B------:R-:W-:Y:S05]  /*ba00*/  BRA `(.L_x_152) ;  /* 0xffffff6c00207947 */ /* 0x000fea000383ffff */
.L_x_45:
[----:B---3--:R-:W-:-:S07]  /*ba10*/  MOV R0, UR4 ;  /* 0x0000000400007c02 */ /* 0x008fce0008000f00 */
.L_x_153:
[----:B-1----:R1:W2:Y:S02]  /*ba20*/  SYNCS.PHASECHK.TRANS64.TRYWAIT P0, [R0+URZ], R3 ;  /* 0x00000003000075a7 */ /* 0x0022a400080011ff */
[----:B--2---:R-:W-:Y:S05]  /*ba30*/  @!P0 NANOSLEEP.SYNCS 0x989680 ;  /* 0x009896800000895d */ /* 0x004fea0003900000 */
[----:B------:R-:W2:Y:S02]  /*ba40*/  @!P0 SYNCS.PHASECHK.TRANS64 P0, [R0+URZ], R3 ;  /* 0x00000003000085a7 */ /* 0x000ea400080010ff */
[----:B--2---:R-:W-:Y:S05]  /*ba50*/  @!P0 BRA `(.L_x_153) ;  /* 0xfffffffc00f08947 */ /* 0x004fea000383ffff */
[----:B------:R-:W-:Y:S05]  /*ba60*/  BRA `(.L_x_154) ;  /* 0xffffff6c002c7947 */ /* 0x000fea000383ffff */
.L_x_46:
[----:B---3--:R-:W-:-:S07]  /*ba70*/  MOV R0, UR4 ;  /* 0x0000000400007c02 */ /* 0x008fce0008000f00 */
.L_x_155:
[----:B-1----:R1:W2:Y:S02]  /*ba80*/  SYNCS.PHASECHK.TRANS64.TRYWAIT P0, [R0+URZ], R3 ;  /* 0x00000003000075a7 */ /* 0x0022a400080011ff */
[----:B--2---:R-:W-:Y:S05]  /*ba90*/  @!P0 NANOSLEEP.SYNCS 0x989680 ;  /* 0x009896800000895d */ /* 0x004fea0003900000 */
[----:B------:R-:W2:Y:S02]  /*baa0*/  @!P0 SYNCS.PHASECHK.TRANS64 P0, [R0+URZ], R3 ;  /* 0x00000003000085a7 */ /* 0x000ea400080010ff */
[----:B--2---:R-:W-:Y:S05]  /*bab0*/  @!P0 BRA `(.L_x_155) ;  /* 0xfffffffc00f08947 */ /* 0x004fea000383ffff */
[----:B------:R-:W-:Y:S05]  /*bac0*/  BRA `(.L_x_156) ;  /* 0xffffff6c00387947 */ /* 0x000fea000383ffff */
.L_x_49:
[----:B-1----:R1:W2:Y:S02]  /*bad0*/  SYNCS.PHASECHK.TRANS64.TRYWAIT P0, [R0+URZ+0xe0], R5 ;  /* 0x0000e005000075a7 */ /* 0x0022a400080011ff */
[----:B--2---:R-:W-:Y:S05]  /*bae0*/  @!P0 NANOSLEEP.SYNCS 0x989680 ;  /* 0x009896800000895d */ /* 0x004fea0003900000 */
[----:B------:R-:W2:Y:S02]  /*baf0*/  @!P0 SYNCS.PHASECHK.TRANS64 P0, [R0+URZ+0xe0], R5 ;  /* 0x0000e005000085a7 */ /* 0x000ea400080010ff */
[----:B--2---:R-:W-:Y:S05]  /*bb00*/  @!P0 BRA `(.L_x_49) ;  /* 0xfffffffc00f08947 */ /* 0x004fea000383ffff */
[----:B------:R-:W-:Y:S05]  /*bb10*/  BRA `(.L_x_157) ;  /* 0xffffff6c00987947 */ /* 0x000fea000383ffff */
.L_x_50:
[----:B------:R-:W-:-:S07]  /*bb20*/  MOV R0, UR5 ;  /* 0x0000000500007c02 */ /* 0x000fce0008000f00 */
.L_x_158:
[----:B-1----:R1:W2:Y:S02]  /*bb30*/  SYNCS.PHASECHK.TRANS64.TRYWAIT P0, [R0+URZ+0xb0], R7 ;  /* 0x0000b007000075a7 */ /* 0x0022a400080011ff */
[----:B--2---:R-:W-:Y:S05]  /*bb40*/  @!P0 NANOSLEEP.SYNCS 0x989680 ;  /* 0x009896800000895d */ /* 0x004fea0003900000 */
[----:B------:R-:W2:Y:S02]  /*bb50*/  @!P0 SYNCS.PHASECHK.TRANS64 P0, [R0+URZ+0xb0], R7 ;  /* 0x0000b007000085a7 */ /* 0x000ea400080010ff */
[----:B--2---:R-:W-:Y:S05]  /*bb60*/  @!P0 BRA `(.L_x_158) ;  /* 0xfffffffc00f08947 */ /* 0x004fea000383ffff */
[----:B------:R-:W-:Y:S05]  /*bb70*/  BRA `(.L_x_159) ;  /* 0xffffff6c00a87947 */ /* 0x000fea000383ffff */
.L_x_51:
[----:B-1----:R1:W2:Y:S02]  /*bb80*/  SYNCS.PHASECHK.TRANS64.TRYWAIT P1, [R0+URZ+0xa0], R5 ;  /* 0x0000a005000075a7 */ /* 0x0022a400080211ff */
[----:B--2---:R-:W-:Y:S05]  /*bb90*/  @!P1 NANOSLEEP.SYNCS 0x989680 ;  /* 0x009896800000995d */ /* 0x004fea0003900000 */
[----:B------:R-:W2:Y:S02]  /*bba0*/  @!P1 SYNCS.PHASECHK.TRANS64 P1, [R0+URZ+0xa0], R5 ;  /* 0x0000a005000095a7 */ /* 0x000ea400080210ff */
[----:B--2---:R-:W-:Y:S05]  /*bbb0*/  @!P1 BRA `(.L_x_51) ;  /* 0xfffffffc00f09947 */ /* 0x004fea000383ffff */
[----:B------:R-:W-:Y:S05]  /*bbc0*/  BRA `(.L_x_160) ;  /* 0xffffff6c00d87947 */ /* 0x000fea000383ffff */
.L_x_54:
[----:B------:R-:W-:-:S07]  /*bbd0*/  MOV R0, UR5 ;  /* 0x0000000500007c02 */ /* 0x000fce0008000f00 */
.L_x_161:
[----:B-1----:R1:W2:Y:S02]  /*bbe0*/  SYNCS.PHASECHK.TRANS64.TRYWAIT P0, [R0+URZ+0xb0], R3 ;  /* 0x0000b003000075a7 */ /* 0x0022a400080011ff */
[----:B--2---:R-:W-:Y:S05]  /*bbf0*/  @!P0 NANOSLEEP.SYNCS 0x989680 ;  /* 0x009896800000895d */ /* 0x004fea0003900000 */
[----:B------:R-:W2:Y:S02]  /*bc00*/  @!P0 SYNCS.PHASECHK.TRANS64 P0, [R0+URZ+0xb0], R3 ;  /* 0x0000b003000085a7 */ /* 0x000ea400080010ff */
[----:B--2---:R-:W-:Y:S05]  /*bc10*/  @!P0 BRA `(.L_x_161) ;  /* 0xfffffffc00f08947 */ /* 0x004fea000383ffff */
[----:B------:R-:W-:Y:S05]  /*bc20*/  BRA `(.L_x_53) ;  /* 0xffffff70002c7947 */ /* 0x000fea000383ffff */
.L_x_63:
[----:B-1----:R-:W-:-:S04]  /*bc30*/  MOV R4, UR6 ;  /* 0x0000000600047c02 */ /* 0x002fc80008000f00 */
[----:B------:R1:W2:Y:S03]  /*bc40*/  SYNCS.PHASECHK.TRANS64.TRYWAIT P0, [R4+URZ+0x8], R5 ;  /* 0x00000805040075a7 */ /* 0x0002a600080011ff */
[----:B--2---:R-:W-:Y:S05]  /*bc50*/  @!P0 NANOSLEEP.SYNCS 0x989680 ;  /* 0x009896800000895d */ /* 0x004fea0003900000 */
[----:B------:R-:W2:Y:S02]  /*bc60*/  @!P0 SYNCS.PHASECHK.TRANS64 P0, [R4+URZ+0x8], R5 ;  /* 0x00000805040085a7 */ /* 0x000ea400080010ff */
[----:B--2---:R-:W-:Y:S05]  /*bc70*/  @!P0 BRA `(.L_x_63) ;  /* 0xfffffffc00ec8947 */ /* 0x004fea000383ffff */
[----:B------:R-:W-:Y:S05]  /*bc80*/  BRA `(.L_x_62) ;  /* 0xffffff7000e07947 */ /* 0x000fea000383ffff */
.L_x_65:
[----:B------:R-:W-:Y:S01]  /*bc90*/  BSSY B0, `(.L_x_162) ;  /* 0x0000006000007945 */ /* 0x000fe20003800000 */
[----:B------:R-:W-:-:S07]  /*bca0*/  MOV R15, 0xffffffff ;  /* 0xffffffff000f7802 */ /* 0x000fce0000000f00 */
[----:B-1---5:R-:W-:Y:S05]  /*bcb0*/  WARPSYNC.COLLECTIVE R15, `(.L_x_163) ;  /* 0x000000000f0c7348 */ /* 0x022fea0003c00000 */
[----:B------:R-:W-:Y:S02]  /*bcc0*/  ELECT P6, UR79, PT ;  /* 0x00000000004f782f */ /* 0x000fe400038c0000 */
[----:B------:R-:W-:Y:S01]  /*bcd0*/  MOV R14, UR79 ;  /* 0x0000004f000e7c02 */ /* 0x000fe20008000f00 */
[----:B-1---5:R-:W-:Y:S10]  /*bce0*/  ENDCOLLECTIVE ;  /* 0x000000000000791b */ /* 0x022ff40003800000 */
.L_x_163:
[----:B------:R-:W-:Y:S05]  /*bcf0*/  BSYNC B0 ;  /* 0x0000000000007941 */ /* 0x000fea0003800000 */
.L_x_162:
[----:B------:R-:W-:Y:S05]  /*bd00*/  BRA `(.L_x_164) ;  /* 0xffffff7400107947 */ /* 0x000fea000383ffff */
.L_x_67:
[----:B-1----:R-:W-:-:S04]  /*bd10*/  MOV R2, UR6 ;  /* 0x0000000600027c02 */ /* 0x002fc80008000f00 */
[----:B------:R1:W2:Y:S03]  /*bd20*/  SYNCS.PHASECHK.TRANS64.TRYWAIT P0, [R2+URZ+0x8], R3 ;  /* 0x00000803020075a7 */ /* 0x0002a600080011ff */
[----:B--2---:R-:W-:Y:S05]  /*bd30*/  @!P0 NANOSLEEP.SYNCS 0x989680 ;  /* 0x009896800000895d */ /* 0x004fea0003900000 */
[----:B------:R-:W2:Y:S02]  /*bd40*/  @!P0 SYNCS.PHASECHK.TRANS64 P0, [R2+URZ+0x8], R3 ;  /* 0x00000803020085a7 */ /* 0x000ea400080010ff */
[----:B--2---:R-:W-:Y:S05]  /*bd50*/  @!P0 BRA `(.L_x_67) ;  /* 0xfffffffc00ec8947 */ /* 0x004fea000383ffff */
[----:B------:R-:W-:Y:S05]  /*bd60*/  BRA `(.L_x_66) ;  /* 0xffffff7400147947 */ /* 0x000fea000383ffff */
.L_x_68:
[----:B-1----:R1:W2:Y:S02]  /*bd70*/  SYNCS.PHASECHK.TRANS64.TRYWAIT P0, [R0+URZ+0xa0], R5 ;  /* 0x0000a005000075a7 */ /* 0x0022a400080011ff */
[----:B--2---:R-:W-:Y:S05]  /*bd80*/  @!P0 NANOSLEEP.SYNCS 0x989680 ;  /* 0x009896800000895d */ /* 0x004fea0003900000 */
[----:B------:R-:W2:Y:S02]  /*bd90*/  @!P0 SYNCS.PHASECHK.TRANS64 P0, [R0+URZ+0xa0], R5 ;  /* 0x0000a005000085a7 */ /* 0x000ea400080010ff */
[----:B--2---:R-:W-:Y:S05]  /*bda0*/  @!P0 BRA `(.L_x_68) ;  /* 0xfffffffc00f08947 */ /* 0x004fea000383ffff */
[----:B------:R-:W-:Y:S05]  /*bdb0*/  BRA `(.L_x_165) ;  /* 0xffffff7800007947 */ /* 0x000fea000383ffff */
.L_x_70:
[----:B------:R-:W-:-:S07]  /*bdc0*/  MOV R0, UR9 ;  /* 0x0000000900007c02 */ /* 0x000fce0008000f00 */
.L_x_166:
[----:B-1----:R1:W2:Y:S02]  /*bdd0*/  SYNCS.PHASECHK.TRANS64.TRYWAIT P0, [R0+URZ+0xd0], R5 ;  /* 0x0000d005000075a7 */ /* 0x0022a400080011ff */
[----:B--2---:R-:W-:Y:S05]  /*bde0*/  @!P0 NANOSLEEP.SYNCS 0x989680 ;  /* 0x009896800000895d */ /* 0x004fea0003900000 */
[----:B------:R-:W2:Y:S02]  /*bdf0*/  @!P0 SYNCS.PHASECHK.TRANS64 P0, [R0+URZ+0xd0], R5 ;  /* 0x0000d005000085a7 */ /* 0x000ea400080010ff */
[----:B--2---:R-:W-:Y:S05]  /*be00*/  @!P0 BRA `(.L_x_166) ;  /* 0xfffffffc00f08947 */ /* 0x004fea000383ffff */
[----:B------:R-:W-:Y:S05]  /*be10*/  BRA `(.L_x_167) ;  /* 0xffffff78004c7947 */ /* 0x000fea000383ffff */
.L_x_73:
[----:B------:R-:W-:Y:S07]  /*be20*/  MOV R0, UR8 ;  /* 0x0000000800007c02 */ /* 0x000fee0008000f00 */
.L_x_168:
[----:B-1----:R1:W2:Y:S02]  /*be30*/  SYNCS.PHASECHK.TRANS64.TRYWAIT P0, [R0+URZ], R5 ;  /* 0x00000005000075a7 */ /* 0x0022a400080011ff */
[----:B--2---:R-:W-:Y:S05]  /*be40*/  @!P0 NANOSLEEP.SYNCS 0x989680 ;  /* 0x009896800000895d */ /* 0x004fea0003900000 */
[----:B------:R-:W2:Y:S02]  /*be50*/  @!P0 SYNCS.PHASECHK.TRANS64 P0, [R0+URZ], R5 ;  /* 0x00000005000085a7 */ /* 0x000ea400080010ff */
[----:B--2---:R-:W-:Y:S05]  /*be60*/  @!P0 BRA `(.L_x_168) ;  /* 0xfffffffc00f08947 */ /* 0x004fea000383ffff */
[----:B------:R-:W-:Y:S05]  /*be70*/  BRA `(.L_x_72) ;  /* 0xffffff7800607947 */ /* 0x000fea000383ffff */
.L_x_77:
[----:B-1----:R-:W-:-:S07]  /*be80*/  MOV R0, UR5 ;  /* 0x0000000500007c02 */ /* 0x002fce0008000f00 */
.L_x_169:
[----:B-1----:R1:W2:Y:S02]  /*be90*/  SYNCS.PHASECHK.TRANS64.TRYWAIT P0, [R0+URZ], R3 ;  /* 0x00000003000075a7 */ /* 0x0022a400080011ff */
[----:B--2---:R-:W-:Y:S05]  /*bea0*/  @!P0 NANOSLEEP.SYNCS 0x989680 ;  /* 0x009896800000895d */ /* 0x004fea0003900000 */
[----:B------:R-:W2:Y:S02]  /*beb0*/  @!P0 SYNCS.PHASECHK.TRANS64 P0, [R0+URZ], R3 ;  /* 0x00000003000085a7 */ /* 0x000ea400080010ff */
[----:B--2---:R-:W-:Y:S05]  /*bec0*/  @!P0 BRA `(.L_x_169) ;  /* 0xfffffffc00f08947 */ /* 0x004fea000383ffff */
[----:B------:R-:W-:Y:S05]  /*bed0*/  BRA `(.L_x_170) ;  /* 0xffffff7c00547947 */ /* 0x000fea000383ffff */
.L_x_80:
[----:B------:R-:W-:-:S07]  /*bee0*/  MOV R0, UR7 ;  /* 0x0000000700007c02 */ /* 0x000fce0008000f00 */
.L_x_171:
[----:B-1----:R1:W2:Y:S02]  /*bef0*/  SYNCS.PHASECHK.TRANS64.TRYWAIT P1, [R0+URZ+0x100], R3 ;  /* 0x00010003000075a7 */ /* 0x0022a400080211ff */
[----:B--2---:R-:W-:Y:S05]  /*bf00*/  @!P1 NANOSLEEP.SYNCS 0x989680 ;  /* 0x009896800000995d */ /* 0x004fea0003900000 */
[----:B------:R-:W2:Y:S02]  /*bf10*/  @!P1 SYNCS.PHASECHK.TRANS64 P1, [R0+URZ+0x100], R3 ;  /* 0x00010003000095a7 */ /* 0x000ea400080210ff */
[----:B--2---:R-:W-:Y:S05]  /*bf20*/  @!P1 BRA `(.L_x_171) ;  /* 0xfffffffc00f09947 */ /* 0x004fea000383ffff */
[----:B------:R-:W-:Y:S05]  /*bf30*/  BRA `(.L_x_172) ;  /* 0xffffff7c00a07947 */ /* 0x000fea000383ffff */
.L_x_85:
[----:B--2---:R2:W4:Y:S02]  /*bf40*/  SYNCS.PHASECHK.TRANS64.TRYWAIT P0, [R0+URZ+0xa0], R3 ;  /* 0x0000a003000075a7 */ /* 0x00452400080011ff */
[----:B----4-:R-:W-:Y:S05]  /*bf50*/  @!P0 NANOSLEEP.SYNCS 0x989680 ;  /* 0x009896800000895d */ /* 0x010fea0003900000 */
[----:B------:R-:W4:Y:S02]  /*bf60*/  @!P0 SYNCS.PHASECHK.TRANS64 P0, [R0+URZ+0xa0], R3 ;  /* 0x0000a003000085a7 */ /* 0x000f2400080010ff */
[----:B----4-:R-:W-:Y:S05]  /*bf70*/  @!P0 BRA `(.L_x_85) ;  /* 0xfffffffc00f08947 */ /* 0x010fea000383ffff */
[----:B------:R-:W-:Y:S05]  /*bf80*/  BRA `(.L_x_173) ;  /* 0xffffff8000b47947 */ /* 0x000fea000383ffff */
.L_x_88:
[----:B------:R-:W-:Y:S07]  /*bf90*/  MOV R0, UR7 ;  /* 0x0000000700007c02 */ /* 0x000fee0008000f00 */
.L_x_174:
[----:B--2---:R2:W4:Y:S02]  /*bfa0*/  SYNCS.PHASECHK.TRANS64.TRYWAIT P0, [R0+URZ+0x98], R3 ;  /* 0x00009803000075a7 */ /* 0x00452400080011ff */
[----:B----4-:R-:W-:Y:S05]  /*bfb0*/  @!P0 NANOSLEEP.SYNCS 0x989680 ;  /* 0x009896800000895d */ /* 0x010fea0003900000 */
[----:B------:R-:W4:Y:S02]  /*bfc0*/  @!P0 SYNCS.PHASECHK.TRANS64 P0, [R0+URZ+0x98], R3 ;  /* 0x00009803000085a7 */ /* 0x000f2400080010ff */
[----:B----4-:R-:W-:Y:S05]  /*bfd0*/  @!P0 BRA `(.L_x_174) ;  /* 0xfffffffc00f08947 */ /* 0x010fea000383ffff */
[----:B------:R-:W-:Y:S05]  /*bfe0*/  BRA `(.L_x_87) ;  /* 0xffffff8400947947 */ /* 0x000fea000383ffff */
.L_x_91:
[----:B------:R-:W-:Y:S07]  /*bff0*/  MOV R3, UR7 ;  /* 0x0000000700037c02 */ /* 0x000fee0008000f00 */
.L_x_175:
[----:B-1----:R1:W2:Y:S02]  /*c000*/  SYNCS.PHASECHK.TRANS64.TRYWAIT P0, [R3+URZ+0x70], R12 ;  /* 0x0000700c030075a7 */ /* 0x0022a400080011ff */
[----:B--2---:R-:W-:Y:S05]  /*c010*/  @!P0 NANOSLEEP.SYNCS 0x989680 ;  /* 0x009896800000895d */ /* 0x004fea0003900000 */
[----:B------:R-:W2:Y:S02]  /*c020*/  @!P0 SYNCS.PHASECHK.TRANS64 P0, [R3+URZ+0x70], R12 ;  /* 0x0000700c030085a7 */ /* 0x000ea400080010ff */
[----:B--2---:R-:W-:Y:S05]  /*c030*/  @!P0 BRA `(.L_x_175) ;  /* 0xfffffffc00f08947 */ /* 0x004fea000383ffff */
[----:B------:R-:W-:Y:S05]  /*c040*/  BRA `(.L_x_176) ;  /* 0xffffff88000c7947 */ /* 0x000fea000383ffff */
.L_x_92:
[----:B-1----:R-:W-:Y:S07]  /*c050*/  MOV R3, UR7 ;  /* 0x0000000700037c02 */ /* 0x002fee0008000f00 */
.L_x_177:
[----:B-1----:R1:W2:Y:S02]  /*c060*/  SYNCS.PHASECHK.TRANS64.TRYWAIT P0, [R3+URZ+0x78], R12 ;  /* 0x0000780c030075a7 */ /* 0x0022a400080011ff */
[----:B--2---:R-:W-:Y:S05]  /*c070*/  @!P0 NANOSLEEP.SYNCS 0x989680 ;  /* 0x009896800000895d */ /* 0x004fea0003900000 */
[----:B------:R-:W2:Y:S02]  /*c080*/  @!P0 SYNCS.PHASECHK.TRANS64 P0, [R3+URZ+0x78], R12 ;  /* 0x0000780c030085a7 */ /* 0x000ea400080010ff */
[----:B--2---:R-:W-:Y:S05]  /*c090*/  @!P0 BRA `(.L_x_177) ;  /* 0xfffffffc00f08947 */ /* 0x004fea000383ffff */
[----:B------:R-:W-:Y:S05]  /*c0a0*/  BRA `(.L_x_178) ;  /* 0xffffff8800487947 */ /* 0x000fea000383ffff */
.L_x_93:
[----:B-1----:R-:W-:Y:S07]  /*c0b0*/  MOV R3, UR7 ;  /* 0x0000000700037c02 */ /* 0x002fee0008000f00 */
.L_x_179:
[----:B-1----:R1:W2:Y:S02]  /*c0c0*/  SYNCS.PHASECHK.TRANS64.TRYWAIT P0, [R3+URZ+0x80], R12 ;  /* 0x0000800c030075a7 */ /* 0x0022a400080011ff */
[----:B--2---:R-:W-:Y:S05]  /*c0d0*/  @!P0 NANOSLEEP.SYNCS 0x989680 ;  /* 0x009896800000895d */ /* 0x004fea0003900000 */
[----:B------:R-:W2:Y:S02]  /*c0e0*/  @!P0 SYNCS.PHASECHK.TRANS64 P0, [R3+URZ+0x80], R12 ;  /* 0x0000800c030085a7 */ /* 0x000ea400080010ff */
[----:B--2---:R-:W-:Y:S05]  /*c0f0*/  @!P0 BRA `(.L_x_179) ;  /* 0xfffffffc00f08947 */ /* 0x004fea000383ffff */
[----:B------:R-:W-:Y:S05]  /*c100*/  BRA `(.L_x_180) ;  /* 0xffffff8800907947 */ /* 0x000fea000383ffff */
.L_x_94:
[----:B------:R-:W-:Y:S07]  /*c110*/  MOV R3, UR7 ;  /* 0x0000000700037c02 */ /* 0x000fee0008000f00 */
.L_x_181:
[----:B-1----:R1:W2:Y:S02]  /*c120*/  SYNCS.PHASECHK.TRANS64.TRYWAIT P0, [R3+URZ+0x88], R12 ;  /* 0x0000880c030075a7 */ /* 0x0022a400080011ff */
[----:B--2---:R-:W-:Y:S05]  /*c130*/  @!P0 NANOSLEEP.SYNCS 0x989680 ;  /* 0x009896800000895d */ /* 0x004fea0003900000 */
[----:B------:R-:W2:Y:S02]  /*c140*/  @!P0 SYNCS.PHASECHK.TRANS64 P0, [R3+URZ+0x88], R12 ;  /* 0x0000880c030085a7 */ /* 0x000ea400080010ff */
[----:B--2---:R-:W-:Y:S05]  /*c150*/  @!P0 BRA `(.L_x_181) ;  /* 0xfffffffc00f08947 */ /* 0x004fea000383ffff */
[----:B------:R-:W-:Y:S05]  /*c160*/  BRA `(.L_x_182) ;  /* 0xffffff8c00187947 */ /* 0x000fea000383ffff */
.L_x_96:
[----:B------:R-:W-:-:S07]  /*c170*/  MOV R0, UR7 ;  /* 0x0000000700007c02 */ /* 0x000fce0008000f00 */
.L_x_183:
[----:B-1----:R1:W4:Y:S02]  /*c180*/  SYNCS.PHASECHK.TRANS64.TRYWAIT P0, [R0+URZ+0x70], R3 ;  /* 0x00007003000075a7 */ /* 0x00232400080011ff */
[----:B----4-:R-:W-:Y:S05]  /*c190*/  @!P0 NANOSLEEP.SYNCS 0x989680 ;  /* 0x009896800000895d */ /* 0x010fea0003900000 */
[----:B------:R-:W4:Y:S02]  /*c1a0*/  @!P0 SYNCS.PHASECHK.TRANS64 P0, [R0+URZ+0x70], R3 ;  /* 0x00007003000085a7 */ /* 0x000f2400080010ff */
[----:B----4-:R-:W-:Y:S05]  /*c1b0*/  @!P0 BRA `(.L_x_183) ;  /* 0xfffffffc00f08947 */ /* 0x010fea000383ffff */
[----:B------:R-:W-:Y:S05]  /*c1c0*/  BRA `(.L_x_184) ;  /* 0xffffff8c00887947 */ /* 0x000fea000383ffff */
.L_x_97:
[----:B-1----:R-:W-:-:S07]  /*c1d0*/  MOV R0, UR7 ;  /* 0x0000000700007c02 */ /* 0x002fce0008000f00 */
.L_x_185:
[----:B-1----:R1:W4:Y:S02]  /*c1e0*/  SYNCS.PHASECHK.TRANS64.TRYWAIT P0, [R0+URZ+0x78], R3 ;  /* 0x00007803000075a7 */ /* 0x00232400080011ff */
[----:B----4-:R-:W-:Y:S05]  /*c1f0*/  @!P0 NANOSLEEP.SYNCS 0x989680 ;  /* 0x009896800000895d */ /* 0x010fea0003900000 */
[----:B------:R-:W4:Y:S02]  /*c200*/  @!P0 SYNCS.PHASECHK.TRANS64 P0, [R0+URZ+0x78], R3 ;  /* 0x00007803000085a7 */ /* 0x000f2400080010ff */
[----:B----4-:R-:W-:Y:S05]  /*c210*/  @!P0 BRA `(.L_x_185) ;  /* 0xfffffffc00f08947 */ /* 0x010fea000383ffff */
[----:B------:R-:W-:Y:S05]  /*c220*/  BRA `(.L_x_186) ;  /* 0xffffff8c00787947 */ /* 0x000fea000383ffff */
.L_x_98:
[----:B-1----:R-:W-:-:S07]  /*c230*/  MOV R0, UR7 ;  /* 0x0000000700007c02 */ /* 0x002fce0008000f00 */
.L_x_187:
[----:B-1----:R1:W4:Y:S02]  /*c240*/  SYNCS.PHASECHK.TRANS64.TRYWAIT P0, [R0+URZ+0x80], R3 ;  /* 0x00008003000075a7 */ /* 0x00232400080011ff */
[----:B----4-:R-:W-:Y:S05]  /*c250*/  @!P0 NANOSLEEP.SYNCS 0x989680 ;  /* 0x009896800000895d */ /* 0x010fea0003900000 */
[----:B------:R-:W4:Y:S02]  /*c260*/  @!P0 SYNCS.PHASECHK.TRANS64 P0, [R0+URZ+0x80], R3 ;  /* 0x00008003000085a7 */ /* 0x000f2400080010ff */
[----:B----4-:R-:W-:Y:S05]  /*c270*/  @!P0 BRA `(.L_x_187) ;  /* 0xfffffffc00f08947 */ /* 0x010fea000383ffff */
[----:B------:R-:W-:Y:S05]  /*c280*/  BRA `(.L_x_188) ;  /* 0xffffff8c00687947 */ /* 0x000fea000383ffff */
.L_x_100:
[----:B--2---:R2:W3:Y:S02]  /*c290*/  SYNCS.PHASECHK.TRANS64.TRYWAIT P0, [R0+URZ+0xa0], R3 ;  /* 0x0000a003000075a7 */ /* 0x0044e400080011ff */
[----:B---3--:R-:W-:Y:S05]  /*c2a0*/  @!P0 NANOSLEEP.SYNCS 0x989680 ;  /* 0x009896800000895d */ /* 0x008fea0003900000 */
[----:B------:R-:W3:Y:S02]  /*c2b0*/  @!P0 SYNCS.PHASECHK.TRANS64 P0, [R0+URZ+0xa0], R3 ;  /* 0x0000a003000085a7 */ /* 0x000ee400080010ff */
[----:B---3--:R-:W-:Y:S05]  /*c2c0*/  @!P0 BRA `(.L_x_100) ;  /* 0xfffffffc00f08947 */ /* 0x008fea000383ffff */
[----:B------:R-:W-:Y:S05]  /*c2d0*/  BRA `(.L_x_189) ;  /* 0xffffff9000307947 */ /* 0x000fea000383ffff */
.L_x_111:
[----:B-1----:R1:W3:Y:S02]  /*c2e0*/  SYNCS.PHASECHK.TRANS64.TRYWAIT P1, [R3+URZ+0x50], R0 ;  /* 0x00005000030075a7 */ /* 0x0022e400080211ff */
[----:B---3--:R-:W-:Y:S05]  /*c2f0*/  @!P1 NANOSLEEP.SYNCS 0x989680 ;  /* 0x009896800000995d */ /* 0x008fea0003900000 */
[----:B------:R-:W3:Y:S02]  /*c300*/  @!P1 SYNCS.PHASECHK.TRANS64 P1, [R3+URZ+0x50], R0 ;  /* 0x00005000030095a7 */ /* 0x000ee400080210ff */
[----:B---3--:R-:W-:Y:S05]  /*c310*/  @!P1 BRA `(.L_x_111) ;  /* 0xfffffffc00f09947 */ /* 0x008fea000383ffff */
[----:B------:R-:W-:Y:S05]  /*c320*/  BRA `(.L_x_110) ;  /* 0xffffff9c00547947 */ /* 0x000fea000383ffff */
.L_x_113:
[----:B-1----:R1:W4:Y:S02]  /*c330*/  SYNCS.PHASECHK.TRANS64.TRYWAIT P0, [R191+URZ+0xc0], R2 ;  /* 0x0000c002bf0075a7 */ /* 0x00232400080011ff */
[----:B----4-:R-:W-:Y:S05]  /*c340*/  @!P0 NANOSLEEP.SYNCS 0x989680 ;  /* 0x009896800000895d */ /* 0x010fea0003900000 */
[----:B------:R-:W4:Y:S02]  /*c350*/  @!P0 SYNCS.PHASECHK.TRANS64 P0, [R191+URZ+0xc0], R2 ;  /* 0x0000c002bf0085a7 */ /* 0x000f2400080010ff */
[----:B----4-:R-:W-:Y:S05]  /*c360*/  @!P0 BRA `(.L_x_113) ;  /* 0xfffffffc00f08947 */ /* 0x010fea000383ffff */
[----:B------:R-:W-:Y:S05]  /*c370*/  BRA `(.L_x_112) ;  /* 0xffffff9c00b07947 */ /* 0x000fea000383ffff */
.L_x_122:
[----:B--2---:R2:W3:Y:S02]  /*c380*/  SYNCS.PHASECHK.TRANS64.TRYWAIT P0, [R206+URZ+0x50], R3 ;  /* 0x00005003ce0075a7 */ /* 0x0044e400080011ff */
[----:B---3--:R-:W-:Y:S05]  /*c390*/  @!P0 NANOSLEEP.SYNCS 0x989680 ;  /* 0x009896800000895d */ /* 0x008fea0003900000 */
[----:B------:R-:W3:Y:S02]  /*c3a0*/  @!P0 SYNCS.PHASECHK.TRANS64 P0, [R206+URZ+0x50], R3 ;  /* 0x00005003ce0085a7 */ /* 0x000ee400080010ff */
[----:B---3--:R-:W-:Y:S05]  /*c3b0*/  @!P0 BRA `(.L_x_122) ;  /* 0xfffffffc00f08947 */ /* 0x008fea000383ffff */
[----:B------:R-:W-:Y:S05]  /*c3c0*/  BRA `(.L_x_121) ;  /* 0xffffffb000bc7947 */ /* 0x000fea000383ffff */
.L_x_131:
[----:B--2---:R2:W3:Y:S02]  /*c3d0*/  SYNCS.PHASECHK.TRANS64.TRYWAIT P0, [R0+URZ+0x50], R7 ;  /* 0x00005007000075a7 */ /* 0x0044e400080011ff */
[----:B---3--:R-:W-:Y:S05]  /*c3e0*/  @!P0 NANOSLEEP.SYNCS 0x989680 ;  /* 0x009896800000895d */ /* 0x008fea0003900000 */
[----:B------:R-:W3:Y:S02]  /*c3f0*/  @!P0 SYNCS.PHASECHK.TRANS64 P0, [R0+URZ+0x50], R7 ;  /* 0x00005007000085a7 */ /* 0x000ee400080010ff */
[----:B---3--:R-:W-:Y:S05]  /*c400*/  @!P0 BRA `(.L_x_131) ;  /* 0xfffffffc00f08947 */ /* 0x008fea000383ffff */
[----:B------:R-:W-:Y:S05]  /*c410*/  BRA `(.L_x_130) ;  /* 0xffffffc800147947 */ /* 0x000fea000383ffff */
.L_x_140:
[----:B--2---:R2:W3:Y:S02]  /*c420*/  SYNCS.PHASECHK.TRANS64.TRYWAIT P0, [R0+URZ+0x50], R3 ;  /* 0x00005003000075a7 */ /* 0x0044e400080011ff */
[----:B---3--:R-:W-:Y:S05]  /*c430*/  @!P0 NANOSLEEP.SYNCS 0x989680 ;  /* 0x009896800000895d */ /* 0x008fea0003900000 */
[----:B------:R-:W3:Y:S02]  /*c440*/  @!P0 SYNCS.PHASECHK.TRANS64 P0, [R0+URZ+0x50], R3 ;  /* 0x00005003000085a7 */ /* 0x000ee400080010ff */
[----:B---3--:R-:W-:Y:S05]  /*c450*/  @!P0 BRA `(.L_x_140) ;  /* 0xfffffffc00f08947 */ /* 0x008fea000383ffff */
[----:B------:R-:W-:Y:S05]  /*c460*/  BRA `(.L_x_139) ;  /* 0xffffffdc00787947 */ /* 0x000fea000383ffff */
        .weak           $__internal_0_$__cuda_sm10x_tcgen05_guardrail_trap_col_being_dealloced_not_returned_by_alloc
        .type           $__internal_0_$__cuda_sm10x_tcgen05_guardrail_trap_col_being_dealloced_not_returned_by_alloc,@function
        .size           $__internal_0_$__cuda_sm10x_tcgen05_guardrail_trap_col_being_dealloced_not_returned_by_alloc,($__internal_1_$__cuda_sm10x_tcgen05_guardrail_trap_phase_invalid_during_alloc - $__internal_0_$__cuda_sm10x_tcgen05_guardrail_trap_col_being_dealloced_not_returned_by_alloc)
$__internal_0_$__cuda_sm10x_tcgen05_guardrail_trap_col_being_dealloced_not_returned_by_alloc:
[----:B------:R-:W-:Y:S05]  /*c470*/  BPT.TRAP 0x1 ;  /* 0x000000040000795c */ /* 0x000fea0000300000 */
[----:B------:R-:W-:-:S04]  /*c480*/  HFMA2 R3, -RZ, RZ, 0, 0 ;  /* 0x00000000ff037431 */ /* 0x000fc800000001ff */
[----:B------:R-:W-:Y:S05]  /*c490*/  RET.REL.NODEC R2 `(_ZN7cutlass13device_kernelINS_4gemm6kernel13GemmUniversalIN4cute5tupleIJiiiiEEENS1_10collective13CollectiveMmaINS1_35MainloopSm100TmaUmmaWarpSpecializedILi5ELi2ELi2ENS5_IJNS4_1CILi2EEENSA_ILi1EEESC_EEEEENS5_IJNSA_ILi256EEESF_NSA_ILi128EEEEEENS_12float_e5m2_tENS5_IJlSC_lEEESI_SJ_NS4_8TiledMMAINS4_8MMA_AtomIJNS4_10MMA_TraitsINS4_25SM100_MMA_F8F6F4_2x1SM_SSEJSI_SI_fSF_SF_NS4_17integral_constantINS4_4UMMA5MajorELSQ_0EEESR_NSO_INSP_7ScaleInELSS_0EEEST_EEEEEENS4_6LayoutINS5_IJSC_SC_SC_EEENS5_IJNSA_ILi0EEESY_SY_EEEEENS5_IJNS4_10UnderscoreES11_S11_EEEEENS4_18SM100_TMA_2SM_LOADENS4_14ComposedLayoutINS4_7SwizzleILi3ELi4ELi3EEENS4_18smem_ptr_flag_bitsILi8EEENSW_INS5_IJNSA_ILi8EEESG_EEENS5_IJSG_SC_EEEEEEEvNS4_8identityES14_S1E_vS1F_EENS_8epilogue10collective18CollectiveEpilogueINS1H_23Sm100TmaWarpSpecializedILi4ELi2ELi64ELb0ELb0EEEJNS5_IJSG_SF_SG_EEENS5_IJNSW_ISG_SC_EENSW_INSA_ILi64EEESC_EEEEESI_SJ_SI_SJ_NS1H_6fusion15FusionCallbacksIS1L_NS1R_17LinearCombinationISI_fSI_fLNS_15FloatRoundStyleE2EEES1M_S1Q_JEEENS4_5SM1004TMEM4LOAD26SM100_TMEM_LOAD_32dp32b64xENS4_13SM90_TMA_LOADENS15_INS16_ILi2ELi4ELi3EEES19_NSW_INS5_IJS1A_S1O_EEENS5_IJS1O_SC_EEEEEEENS4_39AutoVectorizingCopyWithAssumedAlignmentILi128EEENS4_14SM90_TMA_STOREES26_S28_S28_EEEvvEEEEvNT_6ParamsE) ;  /* 0xffffff3802d87950 */ /* 0x000fea0003c3ffff */
        .weak           $__internal_1_$__cuda_sm10x_tcgen05_guardrail_trap_phase_invalid_during_alloc
        .type           $__internal_1_$__cuda_sm10x_tcgen05_guardrail_trap_phase_invalid_during_alloc,@function
        .size           $__internal_1_$__cuda_sm10x_tcgen05_guardrail_trap_phase_invalid_during_alloc,($__internal_2_$__cuda_sm10x_tcgen05_guardrail_trap_unallocated_columns_being_dealloced - $__internal_1_$__cuda_sm10x_tcgen05_guardrail_trap_phase_invalid_during_alloc)
$__internal_1_$__cuda_sm10x_tcgen05_guardrail_trap_phase_invalid_during_alloc:
[----:B------:R-:W-:Y:S05]  /*c4a0*/  BPT.TRAP 0x1 ;  /* 0x000000040000795c */ /* 0x000fea0000300000 */
[----:B------:R-:W-:-:S04]  /*c4b0*/  MOV R3, 0x0 ;  /* 0x0000000000037802 */ /* 0x000fc80000000f00 */
[----:B------:R-:W-:Y:S05]  /*c4c0*/  RET.REL.NODEC R2 `(_ZN7cutlass13device_kernelINS_4gemm6kernel13GemmUniversalIN4cute5tupleIJiiiiEEENS1_10collective13CollectiveMmaINS1_35MainloopSm100TmaUmmaWarpSpecializedILi5ELi2ELi2ENS5_IJNS4_1CILi2EEENSA_ILi1EEESC_EEEEENS5_IJNSA_ILi256EEESF_NSA_ILi128EEEEEENS_12float_e5m2_tENS5_IJlSC_lEEESI_SJ_NS4_8TiledMMAINS4_8MMA_AtomIJNS4_10MMA_TraitsINS4_25SM100_MMA_F8F6F4_2x1SM_SSEJSI_SI_fSF_SF_NS4_17integral_constantINS4_4UMMA5MajorELSQ_0EEESR_NSO_INSP_7ScaleInELSS_0EEEST_EEEEEENS4_6LayoutINS5_IJSC_SC_SC_EEENS5_IJNSA_ILi0EEESY_SY_EEEEENS5_IJNS4_10UnderscoreES11_S11_EEEEENS4_18SM100_TMA_2SM_LOADENS4_14ComposedLayoutINS4_7SwizzleILi3ELi4ELi3EEENS4_18smem_ptr_flag_bitsILi8EEENSW_INS5_IJNSA_ILi8EEESG_EEENS5_IJSG_SC_EEEEEEEvNS4_8identityES14_S1E_vS1F_EENS_8epilogue10collective18CollectiveEpilogueINS1H_23Sm100TmaWarpSpecializedILi4ELi2ELi64ELb0ELb0EEEJNS5_IJSG_SF_SG_EEENS5_IJNSW_ISG_SC_EENSW_INSA_ILi64EEESC_EEEEESI_SJ_SI_SJ_NS1H_6fusion15FusionCallbacksIS1L_NS1R_17LinearCombinationISI_fSI_fLNS_15FloatRoundStyleE2EEES1M_S1Q_JEEENS4_5SM1004TMEM4LOAD26SM100_TMEM_LOAD_32dp32b64xENS4_13SM90_TMA_LOADENS15_INS16_ILi2ELi4ELi3EEES19_NSW_INS5_IJS1A_S1O_EEENS5_IJS1O_SC_EEEEEEENS4_39AutoVectorizingCopyWithAssumedAlignmentILi128EEENS4_14SM90_TMA_STOREES26_S28_S28_EEEvvEEEEvNT_6ParamsE) ;  /* 0xffffff3802cc7950 */ /* 0x000fea0003c3ffff */
        .weak           $__internal_2_$__cuda_sm10x_tcgen05_guardrail_trap_unallocated_columns_being_dealloced
        .type           $__internal_2_$__cuda_sm10x_tcgen05_guardrail_trap_unallocated_columns_being_dealloced,@function
        .size           $__internal_2_$__cuda_sm10x_tcgen05_guardrail_trap_unallocated_columns_being_dealloced,(.L_x_191 - $__internal_2_$__cuda_sm10x_tcgen05_guardrail_trap_unallocated_columns_being_dealloced)
$__internal_2_$__cuda_sm10x_tcgen05_guardrail_trap_unallocated_columns_being_dealloced:
[----:B------:R-:W-:Y:S05]  /*c4d0*/  BPT.TRAP 0x1 ;  /* 0x000000040000795c */ /* 0x000fea0000300000 */
[----:B------:R-:W-:-:S04]  /*c4e0*/  HFMA2 R3, -RZ, RZ, 0, 0 ;  /* 0x00000000ff037431 */ /* 0x000fc800000001ff */
[----:B------:R-:W-:Y:S05]  /*c4f0*/  RET.REL.NODEC R2 `(_ZN7cutlass13device_kernelINS_4gemm6kernel13GemmUniversalIN4cute5tupleIJiiiiEEENS1_10collective13CollectiveMmaINS1_35MainloopSm100TmaUmmaWarpSpecializedILi5ELi2ELi2ENS5_IJNS4_1CILi2EEENSA_ILi1EEESC_EEEEENS5_IJNSA_ILi256EEESF_NSA_ILi128EEEEEENS_12float_e5m2_tENS5_IJlSC_lEEESI_SJ_NS4_8TiledMMAINS4_8MMA_AtomIJNS4_10MMA_TraitsINS4_25SM100_MMA_F8F6F4_2x1SM_SSEJSI_SI_fSF_SF_NS4_17integral_constantINS4_4UMMA5MajorELSQ_0EEESR_NSO_INSP_7ScaleInELSS_0EEEST_EEEEEENS4_6LayoutINS5_IJSC_SC_SC_EEENS5_IJNSA_ILi0EEESY_SY_EEEEENS5_IJNS4_10UnderscoreES11_S11_EEEEENS4_18SM100_TMA_2SM_LOADENS4_14ComposedLayoutINS4_7SwizzleILi3ELi4ELi3EEENS4_18smem_ptr_flag_bitsILi8EEENSW_INS5_IJNSA_ILi8EEESG_EEENS5_IJSG_SC_EEEEEEEvNS4_8identityES14_S1E_vS1F_EENS_8epilogue10collective18CollectiveEpilogueINS1H_23Sm100TmaWarpSpecializedILi4ELi2ELi64ELb0ELb0EEEJNS5_IJSG_SF_SG_EEENS5_IJNSW_ISG_SC_EENSW_INSA_ILi64EEESC_EEEEESI_SJ_SI_SJ_NS1H_6fusion15FusionCallbacksIS1L_NS1R_17LinearCombinationISI_fSI_fLNS_15FloatRoundStyleE2EEES1M_S1Q_JEEENS4_5SM1004TMEM4LOAD26SM100_TMEM_LOAD_32dp32b64xENS4_13SM90_TMA_LOADENS15_INS16_ILi2ELi4ELi3EEES19_NSW_INS5_IJS1A_S1O_EEENS5_IJS1O_SC_EEEEEEENS4_39AutoVectorizingCopyWithAssumedAlignmentILi128EEENS4_14SM90_TMA_STOREES26_S28_S28_EEEvvEEEEvNT_6ParamsE) ;  /* 0xffffff3802c07950 */ /* 0x000fea0003c3ffff */
.L_x_190:
[----:B------:R-:W-:-:S00]  /*c500*/  BRA `(.L_x_190) ;  /* 0xfffffffc00fc7947 */ /* 0x000fc0000383ffff */
[----:B------:R-:W-:-:S00]  /*c510*/  NOP ;  /* 0x0000000000007918 */ /* 0x000fc00000000000 */
        /* <DEDUP_REMOVED lines=14> */
.L_x_191:


//--------------------- .nv.global.init           --------------------------
	.section	.nv.global.init,"aw",@progbits
.nv.global.init:
	.type		$str$27,@object
	.size		$str$27,($str$28 - $str$27)
$str$27:
        /*0000*/ 	.byte	0x28, 0x61, 0x64, 0x64, 0x72, 0x65, 0x73, 0x73, 0x20, 0x26, 0x20, 0x6d, 0x61, 0x73, 0x6b, 0x29
        /*0010*/ 	.byte	0x20, 0x3d, 0x3d, 0x20, 0x30, 0x00
	.type		$str$28,@object
	.size		$str$28,($str$26 - $str$28)
$str$28:
        /*0016*/ 	.byte	0x2f, 0x74, 0x6d, 0x70, 0x2f, 0x63, 0x75, 0x74, 0x6c, 0x61, 0x73, 0x73, 0x5f, 0x73, 0x77, 0x65
        /*0026*/ 	.byte	0x65, 0x70, 0x5f, 0x73, 0x72, 0x63, 0x2f, 0x69, 0x6e, 0x63, 0x6c, 0x75, 0x64, 0x65, 0x2f, 0x63
        /*0036*/ 	.byte	0x75, 0x74, 0x65, 0x2f, 0x70, 0x6f, 0x69, 0x6e, 0x74, 0x65, 0x72, 0x5f, 0x66, 0x6c, 0x61, 0x67
        /*0046*/ 	.byte	0x67, 0x65, 0x64, 0x2e, 0x68, 0x70, 0x70, 0x00
	.type		$str$26,@object
	.size		$str$26,($str$25 - $str$26)
$str$26:
        /*004e*/ 	.byte	0x2f, 0x74, 0x6d, 0x70, 0x2f, 0x63, 0x75, 0x74, 0x6c, 0x61, 0x73, 0x73, 0x5f, 0x73, 0x77, 0x65
        /*005e*/ 	.byte	0x65, 0x70, 0x5f, 0x73, 0x72, 0x63, 0x2f, 0x69, 0x6e, 0x63, 0x6c, 0x75, 0x64, 0x65, 0x2f, 0x63
        /*006e*/ 	.byte	0x75, 0x74, 0x65, 0x2f, 0x61, 0x74, 0x6f, 0x6d, 0x2f, 0x63, 0x6f, 0x70, 0x79, 0x5f, 0x74, 0x72
        /*007e*/ 	.byte	0x61, 0x69, 0x74, 0x73, 0x5f, 0x73, 0x6d, 0x31, 0x30, 0x30, 0x2e, 0x68, 0x70, 0x70, 0x00
	.type		$str$25,@object
	.size		$str$25,(__unnamed_1 - $str$25)
$str$25:
        /*008d*/ 	.byte	0x28, 0x28, 0x75, 0x69, 0x6e, 0x74, 0x33, 0x32, 0x5f, 0x74, 0x28, 0x74, 0x68, 0x72, 0x65, 0x61
        /*009d*/ 	.byte	0x64, 0x49, 0x64, 0x78, 0x2e, 0x78, 0x29, 0x20, 0x2f, 0x20, 0x33, 0x32, 0x29, 0x20, 0x25, 0x20
        /*00ad*/ 	.byte	0x34, 0x29, 0x20, 0x3d, 0x3d, 0x20, 0x28, 0x28, 0x28, 0x74, 0x6d, 0x65, 0x6d, 0x5f, 0x61, 0x64
        /*00bd*/ 	.byte	0x64, 0x72, 0x20, 0x3e, 0x3e, 0x20, 0x31, 0x36, 0x29, 0x20, 0x2f, 0x20, 0x33, 0x32, 0x29, 0x20
        /*00cd*/ 	.byte	0x25, 0x20, 0x34, 0x29, 0x00
	.type		__unnamed_1,@object
	.size		__unnamed_1,(__unnamed_2 - __unnamed_1)
__unnamed_1:
        /*00d2*/ 	.byte	0x61, 0x75, 0x74, 0x6f, 0x20, 0x63, 0x75, 0x74, 0x65, 0x3a, 0x3a, 0x61, 0x73, 0x5f, 0x70, 0x6f
        /* <DEDUP_REMOVED lines=24> */
        /*0262*/ 	.byte	0x43, 0x3c, 0x38, 0x31, 0x39, 0x32, 0x3e, 0x3e, 0x3e, 0x3e, 0x5d, 0x00
	.type		__unnamed_2,@object
	.size		__unnamed_2,(__unnamed_3 - __unnamed_2)
__unnamed_2:
        /* <DEDUP_REMOVED lines=26> */
	.type		__unnamed_3,@object
	.size		__unnamed_3,(.L_3 - __unnamed_3)
__unnamed_3:
        /* <DEDUP_REMOVED lines=42> */
        /*06aa*/ 	.byte	0x3e, 0x3e, 0x3e, 0x3e, 0x5d, 0x00
.L_3:


//--------------------- .nv.shared._ZN7cutlass13device_kernelINS_4gemm6kernel13GemmUniversalIN4cute5tupleIJiiiiEEENS1_10collective13CollectiveMmaINS1_35MainloopSm100TmaUmmaWarpSpecializedILi5ELi2ELi2ENS5_IJNS4_1CILi2EEENSA_ILi1EEESC_EEEEENS5_IJNSA_ILi256EEESF_NSA_ILi128EEEEEENS_12float_e5m2_tENS5_IJlSC_lEEESI_SJ_NS4_8TiledMMAINS4_8MMA_AtomIJNS4_10MMA_TraitsINS4_25SM100_MMA_F8F6F4_2x1SM_SSEJSI_SI_fSF_SF_NS4_17integral_constantINS4_4UMMA5MajorELSQ_0EEESR_NSO_INSP_7ScaleInELSS_0EEEST_EEEEEENS4_6LayoutINS5_IJSC_SC_SC_EEENS5_IJNSA_ILi0EEESY_SY_EEEEENS5_IJNS4_10UnderscoreES11_S11_EEEEENS4_18SM100_TMA_2SM_LOADENS4_14ComposedLayoutINS4_7SwizzleILi3ELi4ELi3EEENS4_18smem_ptr_flag_bitsILi8EEENSW_INS5_IJNSA_ILi8EEESG_EEENS5_IJSG_SC_EEEEEEEvNS4_8identityES14_S1E_vS1F_EENS_8epilogue10collective18CollectiveEpilogueINS1H_23Sm100TmaWarpSpecializedILi4ELi2ELi64ELb0ELb0EEEJNS5_IJSG_SF_SG_EEENS5_IJNSW_ISG_SC_EENSW_INSA_ILi64EEESC_EEEEESI_SJ_SI_SJ_NS1H_6fusion15FusionCallbacksIS1L_NS1R_17LinearCombinationISI_fSI_fLNS_15FloatRoundStyleE2EEES1M_S1Q_JEEENS4_5SM1004TMEM4LOAD26SM100_TMEM_LOAD_32dp32b64xENS4_13SM90_TMA_LOADENS15_INS16_ILi2ELi4ELi3EEES19_NSW_INS5_IJS1A_S1O_EEENS5_IJS1O_SC_EEEEEEENS4_39AutoVectorizingCopyWithAssumedAlignmentILi128EEENS4_14SM90_TMA_STOREES26_S28_S28_EEEvvEEEEvNT_6ParamsE --------------------------
	.section	.nv.shared._ZN7cutlass13device_kernelINS_4gemm6kernel13GemmUniversalIN4cute5tupleIJiiiiEEENS1_10collective13CollectiveMmaINS1_35MainloopSm100TmaUmmaWarpSpecializedILi5ELi2ELi2ENS5_IJNS4_1CILi2EEENSA_ILi1EEESC_EEEEENS5_IJNSA_ILi256EEESF_NSA_ILi128EEEEEENS_12float_e5m2_tENS5_IJlSC_lEEESI_SJ_NS4_8TiledMMAINS4_8MMA_AtomIJNS4_10MMA_TraitsINS4_25SM100_MMA_F8F6F4_2x1SM_SSEJSI_SI_fSF_SF_NS4_17integral_constantINS4_4UMMA5MajorELSQ_0EEESR_NSO_INSP_7ScaleInELSS_0EEEST_EEEEEENS4_6LayoutINS5_IJSC_SC_SC_EEENS5_IJNSA_ILi0EEESY_SY_EEEEENS5_IJNS4_10UnderscoreES11_S11_EEEEENS4_18SM100_TMA_2SM_LOADENS4_14ComposedLayoutINS4_7SwizzleILi3ELi4ELi3EEENS4_18smem_ptr_flag_bitsILi8EEENSW_INS5_IJNSA_ILi8EEESG_EEENS5_IJSG_SC_EEEEEEEvNS4_8identityES14_S1E_vS1F_EENS_8epilogue10collective18CollectiveEpilogueINS1H_23Sm100TmaWarpSpecializedILi4ELi2ELi64ELb0ELb0EEEJNS5_IJSG_SF_SG_EEENS5_IJNSW_ISG_SC_EENSW_INSA_ILi64EEESC_EEEEESI_SJ_SI_SJ_NS1H_6fusion15FusionCallbacksIS1L_NS1R_17LinearCombinationISI_fSI_fLNS_15FloatRoundStyleE2EEES1M_S1Q_JEEENS4_5SM1004TMEM4LOAD26SM100_TMEM_LOAD_32dp32b64xENS4_13SM90_TMA_LOADENS15_INS16_ILi2ELi4ELi3EEES19_NSW_INS5_IJS1A_S1O_EEENS5_IJS1O_SC_EEEEEEENS4_39AutoVectorizingCopyWithAssumedAlignmentILi128EEENS4_14SM90_TMA_STOREES26_S28_S28_EEEvvEEEEvNT_6ParamsE,"aw",@nobits
	.sectionflags	@""
	.align	16
	.zero		1024


//--------------------- .nv.shared.reserved.0     --------------------------
	.section	.nv.shared.reserved.0,"aw",@nobits
	.weak		__nv_reservedSMEM_offset_0_alias
	.size		__nv_reservedSMEM_offset_0_alias, 0, 64
	.other		__nv_reservedSMEM_offset_0_alias,@"STO_CUDA_RESERVED_SHARED STV_DEFAULT"
__nv_reservedSMEM_offset_0_alias:
	.zero		0
.nv.shared.reserved.0:
	.zero		64
	.weak		__nv_reservedSMEM_tcgen05_partition
	.type		__nv_reservedSMEM_tcgen05_partition,@object
	.size		__nv_reservedSMEM_tcgen05_partition,(.L_0 - __nv_reservedSMEM_tcgen05_partition)
__nv_reservedSMEM_tcgen05_partition:
	.zero		32
.L_0:


//--------------------- .nv.global                --------------------------
	.section	.nv.global,"aw",@nobits
.nv.global:
	.type		_ZN40_INTERNAL_7a3e4870_4_k_cu_b9362cb8_100184cute1_E,@object
	.size		_ZN40_INTERNAL_7a3e4870_4_k_cu_b9362cb8_100184cute1_E,(_ZN40_INTERNAL_7a3e4870_4_k_cu_b9362cb8_100184cuda3std3__45__cpo6cbeginE - _ZN40_INTERNAL_7a3e4870_4_k_cu_b9362cb8_100184cute1_E)
_ZN40_INTERNAL_7a3e4870_4_k_cu_b9362cb8_100184cute1_E:
	.zero		1
	.type		_ZN40_INTERNAL_7a3e4870_4_k_cu_b9362cb8_100184cuda3std3__45__cpo6cbeginE,@object
	.size		_ZN40_INTERNAL_7a3e4870_4_k_cu_b9362cb8_100184cuda3std3__45__cpo6cbeginE,(_ZN40_INTERNAL_7a3e4870_4_k_cu_b9362cb8_100184cuda3std3__48in_placeE - _ZN40_INTERNAL_7a3e4870_4_k_cu_b9362cb8_100184cuda3std3__45__cpo6cbeginE)
_ZN40_INTERNAL_7a3e4870_4_k_cu_b9362cb8_100184cuda3std3__45__cpo6cbeginE:
	.zero		1
	.type		_ZN40_INTERNAL_7a3e4870_4_k_cu_b9362cb8_100184cuda3std3__48in_placeE,@object
	.size		_ZN40_INTERNAL_7a3e4870_4_k_cu_b9362cb8_100184cuda3std3__48in_placeE,(_ZN40_INTERNAL_7a3e4870_4_k_cu_b9362cb8_100184cuda3std6ranges3__45__cpo9iter_moveE - _ZN40_INTERNAL_7a3e4870_4_k_cu_b9362cb8_100184cuda3std3__48in_placeE)
_ZN40_INTERNAL_7a3e4870_4_k_cu_b9362cb8_100184cuda3std3__48in_placeE:
	.zero		1
	.type		_ZN40_INTERNAL_7a3e4870_4_k_cu_b9362cb8_100184cuda3std6ranges3__45__cpo9iter_moveE,@object
	.size		_ZN40_INTERNAL_7a3e4870_4_k_cu_b9362cb8_100184cuda3std6ranges3__45__cpo9iter_moveE,(_ZN40_INTERNAL_7a3e4870_4_k_cu_b9362cb8_100184cuda3std3__45__cpo5beginE - _ZN40_INTERNAL_7a3e4870_4_k_cu_b9362cb8_100184cuda3std6ranges3__45__cpo9iter_moveE)
_ZN40_INTERNAL_7a3e4870_4_k_cu_b9362cb8_100184cuda3std6ranges3__45__cpo9iter_moveE:
	.zero		1
	.type		_ZN40_INTERNAL_7a3e4870_4_k_cu_b9362cb8_100184cuda3std3__45__cpo5beginE,@object
	.size		_ZN40_INTERNAL_7a3e4870_4_k_cu_b9362cb8_100184cuda3std3__45__cpo5beginE,(_ZN40_INTERNAL_7a3e4870_4_k_cu_b9362cb8_100184cuda3std3__442_GLOBAL__N__7a3e4870_4_k_cu_b9362cb8_100186ignoreE - _ZN40_INTERNAL_7a3e4870_4_k_cu_b9362cb8_100184cuda3std3__45__cpo5beginE)
_ZN40_INTERNAL_7a3e4870_4_k_cu_b9362cb8_100184cuda3std3__45__cpo5beginE:
	.zero		1
	.type		_ZN40_INTERNAL_7a3e4870_4_k_cu_b9362cb8_100184cuda3std3__442_GLOBAL__N__7a3e4870_4_k_cu_b9362cb8_100186ignoreE,@object
	.size		_ZN40_INTERNAL_7a3e4870_4_k_cu_b9362cb8_100184cuda3std3__442_GLOBAL__N__7a3e4870_4_k_cu_b9362cb8_100186ignoreE,(_ZN40_INTERNAL_7a3e4870_4_k_cu_b9362cb8_100184cute7productE - _ZN40_INTERNAL_7a3e4870_4_k_cu_b9362cb8_100184cuda3std3__442_GLOBAL__N__7a3e4870_4_k_cu_b9362cb8_100186ignoreE)
_ZN40_INTERNAL_7a3e4870_4_k_cu_b9362cb8_100184cuda3std3__442_GLOBAL__N__7a3e4870_4_k_cu_b9362cb8_100186ignoreE:
	.zero		1
	.type		_ZN40_INTERNAL_7a3e4870_4_k_cu_b9362cb8_100184cute7productE,@object
	.size		_ZN40_INTERNAL_7a3e4870_4_k_cu_b9362cb8_100184cute7productE,(_ZN40_INTERNAL_7a3e4870_4_k_cu_b9362cb8_100184cuda3std3__45__cpo3endE - _ZN40_INTERNAL_7a3e4870_4_k_cu_b9362cb8_100184cute7productE)
_ZN40_INTERNAL_7a3e4870_4_k_cu_b9362cb8_100184cute7productE:
	.zero		1
	.type		_ZN40_INTERNAL_7a3e4870_4_k_cu_b9362cb8_100184cuda3std3__45__cpo3endE,@object
	.size		_ZN40_INTERNAL_7a3e4870_4_k_cu_b9362cb8_100184cuda3std3__45__cpo3endE,(_ZN40_INTERNAL_7a3e4870_4_k_cu_b9362cb8_100184cuda3std3__419piecewise_constructE - _ZN40_INTERNAL_7a3e4870_4_k_cu_b9362cb8_100184cuda3std3__45__cpo3endE)
_ZN40_INTERNAL_7a3e4870_4_k_cu_b9362cb8_100184cuda3std3__45__cpo3endE:
	.zero		1
	.type		_ZN40_INTERNAL_7a3e4870_4_k_cu_b9362cb8_100184cuda3std3__419piecewise_constructE,@object
	.size		_ZN40_INTERNAL_7a3e4870_4_k_cu_b9362cb8_100184cuda3std3__419piecewise_constructE,(_ZN40_INTERNAL_7a3e4870_4_k_cu_b9362cb8_100184cuda3std3__45__cpo4cendE - _ZN40_INTERNAL_7a3e4870_4_k_cu_b9362cb8_100184cuda3std3__419piecewise_constructE)
_ZN40_INTERNAL_7a3e4870_4_k_cu_b9362cb8_100184cuda3std3__419piecewise_constructE:
	.zero		1
	.type		_ZN40_INTERNAL_7a3e4870_4_k_cu_b9362cb8_100184cuda3std3__45__cpo4cendE,@object
	.size		_ZN40_INTERNAL_7a3e4870_4_k_cu_b9362cb8_100184cuda3std3__45__cpo4cendE,(_ZN40_INTERNAL_7a3e4870_4_k_cu_b9362cb8_100184cuda3std6ranges3__45__cpo4swapE - _ZN40_INTERNAL_7a3e4870_4_k_cu_b9362cb8_100184cuda3std3__45__cpo4cendE)
_ZN40_INTERNAL_7a3e4870_4_k_cu_b9362cb8_100184cuda3std3__45__cpo4cendE:
	.zero		1
	.type		_ZN40_INTERNAL_7a3e4870_4_k_cu_b9362cb8_100184cuda3std6ranges3__45__cpo4swapE,@object
	.size		_ZN40_INTERNAL_7a3e4870_4_k_cu_b9362cb8_100184cuda3std6ranges3__45__cpo4swapE,(.L_11 - _ZN40_INTERNAL_7a3e4870_4_k_cu_b9362cb8_100184cuda3std6ranges3__45__cpo4swapE)
_ZN40_INTERNAL_7a3e4870_4_k_cu_b9362cb8_100184cuda3std6ranges3__45__cpo4swapE:
	.zero		1
.L_11:


//--------------------- .nv.constant0._ZN7cutlass13device_kernelINS_4gemm6kernel13GemmUniversalIN4cute5tupleIJiiiiEEENS1_10collective13CollectiveMmaINS1_35MainloopSm100TmaUmmaWarpSpecializedILi5ELi2ELi2ENS5_IJNS4_1CILi2EEENSA_ILi1EEESC_EEEEENS5_IJNSA_ILi256EEESF_NSA_ILi128EEEEEENS_12float_e5m2_tENS5_IJlSC_lEEESI_SJ_NS4_8TiledMMAINS4_8MMA_AtomIJNS4_10MMA_TraitsINS4_25SM100_MMA_F8F6F4_2x1SM_SSEJSI_SI_fSF_SF_NS4_17integral_constantINS4_4UMMA5MajorELSQ_0EEESR_NSO_INSP_7ScaleInELSS_0EEEST_EEEEEENS4_6LayoutINS5_IJSC_SC_SC_EEENS5_IJNSA_ILi0EEESY_SY_EEEEENS5_IJNS4_10UnderscoreES11_S11_EEEEENS4_18SM100_TMA_2SM_LOADENS4_14ComposedLayoutINS4_7SwizzleILi3ELi4ELi3EEENS4_18smem_ptr_flag_bitsILi8EEENSW_INS5_IJNSA_ILi8EEESG_EEENS5_IJSG_SC_EEEEEEEvNS4_8identityES14_S1E_vS1F_EENS_8epilogue10collective18CollectiveEpilogueINS1H_23Sm100TmaWarpSpecializedILi4ELi2ELi64ELb0ELb0EEEJNS5_IJSG_SF_SG_EEENS5_IJNSW_ISG_SC_EENSW_INSA_ILi64EEESC_EEEEESI_SJ_SI_SJ_NS1H_6fusion15FusionCallbacksIS1L_NS1R_17LinearCombinationISI_fSI_fLNS_15FloatRoundStyleE2EEES1M_S1Q_JEEENS4_5SM1004TMEM4LOAD26SM100_TMEM_LOAD_32dp32b64xENS4_13SM90_TMA_LOADENS15_INS16_ILi2ELi4ELi3EEES19_NSW_INS5_IJS1A_S1O_EEENS5_IJS1O_SC_EEEEEEENS4_39AutoVectorizingCopyWithAssumedAlignmentILi128EEENS4_14SM90_TMA_STOREES26_S28_S28_EEEvvEEEEvNT_6ParamsE --------------------------
	.section	.nv.constant0._ZN7cutlass13device_kernelINS_4gemm6kernel13GemmUniversalIN4cute5tupleIJiiiiEEENS1_10collective13CollectiveMmaINS1_35MainloopSm100TmaUmmaWarpSpecializedILi5ELi2ELi2ENS5_IJNS4_1CILi2EEENSA_ILi1EEESC_EEEEENS5_IJNSA_ILi256EEESF_NSA_ILi128EEEEEENS_12float_e5m2_tENS5_IJlSC_lEEESI_SJ_NS4_8TiledMMAINS4_8MMA_AtomIJNS4_10MMA_TraitsINS4_25SM100_MMA_F8F6F4_2x1SM_SSEJSI_SI_fSF_SF_NS4_17integral_constantINS4_4UMMA5MajorELSQ_0EEESR_NSO_INSP_7ScaleInELSS_0EEEST_EEEEEENS4_6LayoutINS5_IJSC_SC_SC_EEENS5_IJNSA_ILi0EEESY_SY_EEEEENS5_IJNS4_10UnderscoreES11_S11_EEEEENS4_18SM100_TMA_2SM_LOADENS4_14ComposedLayoutINS4_7SwizzleILi3ELi4ELi3EEENS4_18smem_ptr_flag_bitsILi8EEENSW_INS5_IJNSA_ILi8EEESG_EEENS5_IJSG_SC_EEEEEEEvNS4_8identityES14_S1E_vS1F_EENS_8epilogue10collective18CollectiveEpilogueINS1H_23Sm100TmaWarpSpecializedILi4ELi2ELi64ELb0ELb0EEEJNS5_IJSG_SF_SG_EEENS5_IJNSW_ISG_SC_EENSW_INSA_ILi64EEESC_EEEEESI_SJ_SI_SJ_NS1H_6fusion15FusionCallbacksIS1L_NS1R_17LinearCombinationISI_fSI_fLNS_15FloatRoundStyleE2EEES1M_S1Q_JEEENS4_5SM1004TMEM4LOAD26SM100_TMEM_LOAD_32dp32b64xENS4_13SM90_TMA_LOADENS15_INS16_ILi2ELi4ELi3EEES19_NSW_INS5_IJS1A_S1O_EEENS5_IJS1O_SC_EEEEEEENS4_39AutoVectorizingCopyWithAssumedAlignmentILi128EEENS4_14SM90_TMA_STOREES26_S28_S28_EEEvvEEEEvNT_6ParamsE,"a",@progbits
	.sectionflags	@""
	.align	4
.nv.constant0._ZN7cutlass13device_kernelINS_4gemm6kernel13GemmUniversalIN4cute5tupleIJiiiiEEENS1_10collective13CollectiveMmaINS1_35MainloopSm100TmaUmmaWarpSpecializedILi5ELi2ELi2ENS5_IJNS4_1CILi2EEENSA_ILi1EEESC_EEEEENS5_IJNSA_ILi256EEESF_NSA_ILi128EEEEEENS_12float_e5m2_tENS5_IJlSC_lEEESI_SJ_NS4_8TiledMMAINS4_8MMA_AtomIJNS4_10MMA_TraitsINS4_25SM100_MMA_F8F6F4_2x1SM_SSEJSI_SI_fSF_SF_NS4_17integral_constantINS4_4UMMA5MajorELSQ_0EEESR_NSO_INSP_7ScaleInELSS_0EEEST_EEEEEENS4_6LayoutINS5_IJSC_SC_SC_EEENS5_IJNSA_ILi0EEESY_SY_EEEEENS5_IJNS4_10UnderscoreES11_S11_EEEEENS4_18SM100_TMA_2SM_LOADENS4_14ComposedLayoutINS4_7SwizzleILi3ELi4ELi3EEENS4_18smem_ptr_flag_bitsILi8EEENSW_INS5_IJNSA_ILi8EEESG_EEENS5_IJSG_SC_EEEEEEEvNS4_8identityES14_S1E_vS1F_EENS_8epilogue10collective18CollectiveEpilogueINS1H_23Sm100TmaWarpSpecializedILi4ELi2ELi64ELb0ELb0EEEJNS5_IJSG_SF_SG_EEENS5_IJNSW_ISG_SC_EENSW_INSA_ILi64EEESC_EEEEESI_SJ_SI_SJ_NS1H_6fusion15FusionCallbacksIS1L_NS1R_17LinearCombinationISI_fSI_fLNS_15FloatRoundStyleE2EEES1M_S1Q_JEEENS4_5SM1004TMEM4LOAD26SM100_TMEM_LOAD_32dp32b64xENS4_13SM90_TMA_LOADENS15_INS16_ILi2ELi4ELi3EEES19_NSW_INS5_IJS1A_S1O_EEENS5_IJS1O_SC_EEEEEEENS4_39AutoVectorizingCopyWithAssumedAlignmentILi128EEENS4_14SM90_TMA_STOREES26_S28_S28_EEEvvEEEEvNT_6ParamsE:
	.zero		2944


//--------------------- SYMBOLS --------------------------

	.type		.nv.reservedSmem.offset0,@object
	.size		.nv.reservedSmem.offset0,0x4
	.type		.nv.reservedSmem.cap,@object
	.size		.nv.reservedSmem.cap,0x4
	.type		__assertfail,@function
